//
// Generated by NVIDIA NVVM Compiler
//
// Compiler Build ID: CL-36424714
// Cuda compilation tools, release 13.0, V13.0.88
// Based on NVVM 20.0.0
//

.version 9.0
.target sm_100
.address_size 64

	// .globl	_Z17multVectorsKernelILi1EEvP6bigintPKS0_S1_m

.visible .entry _Z17multVectorsKernelILi1EEvP6bigintPKS0_S1_m(
	.param .u64 .ptr .align 1 _Z17multVectorsKernelILi1EEvP6bigintPKS0_S1_m_param_0,
	.param .u64 .ptr .align 1 _Z17multVectorsKernelILi1EEvP6bigintPKS0_S1_m_param_1,
	.param .u64 .ptr .align 1 _Z17multVectorsKernelILi1EEvP6bigintPKS0_S1_m_param_2,
	.param .u64 _Z17multVectorsKernelILi1EEvP6bigintPKS0_S1_m_param_3
)
{
	.reg .pred 	%p<6>;
	.reg .b32 	%r<1422>;
	.reg .b64 	%rd<16>;

	ld.param.u64 	%rd3, [_Z17multVectorsKernelILi1EEvP6bigintPKS0_S1_m_param_1];
	ld.param.u64 	%rd5, [_Z17multVectorsKernelILi1EEvP6bigintPKS0_S1_m_param_3];
	mov.u32 	%r82, %ntid.x;
	mov.u32 	%r83, %ctaid.x;
	mov.u32 	%r84, %tid.x;
	mad.lo.s32 	%r85, %r82, %r83, %r84;
	cvt.s64.s32 	%rd1, %r85;
	setp.le.u64 	%p1, %rd5, %rd1;
	@%p1 bra 	$L__BB0_9;
	ld.param.u64 	%rd14, [_Z17multVectorsKernelILi1EEvP6bigintPKS0_S1_m_param_0];
	cvta.to.global.u64 	%rd6, %rd14;
	cvta.to.global.u64 	%rd7, %rd3;
	shl.b64 	%rd8, %rd1, 5;
	add.s64 	%rd9, %rd6, %rd8;
	ld.global.v4.u32 	{%r388, %r391, %r394, %r397}, [%rd9];
	ld.global.v4.u32 	{%r387, %r390, %r393, %r396}, [%rd9+16];
	add.s64 	%rd10, %rd7, %rd8;
	ld.global.v4.u32 	{%r402, %r405, %r408, %r411}, [%rd10];
	ld.global.v4.u32 	{%r403, %r406, %r409, %r412}, [%rd10+16];
	// begin inline asm
	mul.lo.u32 %r86, %r388, %r402;
	// end inline asm
	// begin inline asm
	mul.hi.u32 %r89, %r388, %r402;
	// end inline asm
	// begin inline asm
	mul.lo.u32 %r92, %r394, %r402;
	// end inline asm
	// begin inline asm
	mul.hi.u32 %r95, %r394, %r402;
	// end inline asm
	// begin inline asm
	mul.lo.u32 %r98, %r391, %r402;
	// end inline asm
	// begin inline asm
	mul.hi.u32 %r101, %r391, %r402;
	// end inline asm
	// begin inline asm
	mul.lo.u32 %r104, %r397, %r402;
	// end inline asm
	// begin inline asm
	mul.hi.u32 %r107, %r397, %r402;
	// end inline asm
	// begin inline asm
	mad.lo.cc.u32 %r110, %r391, %r405, %r92;
	// end inline asm
	// begin inline asm
	madc.hi.cc.u32 %r114, %r391, %r405, %r95;
	// end inline asm
	mov.b32 	%r535, 0;
	// begin inline asm
	madc.lo.cc.u32 %r118, %r397, %r405, %r535;
	// end inline asm
	// begin inline asm
	madc.hi.cc.u32 %r122, %r397, %r405, %r535;
	// end inline asm
	// begin inline asm
	mad.lo.cc.u32 %r126, %r388, %r405, %r98;
	// end inline asm
	// begin inline asm
	madc.hi.cc.u32 %r130, %r388, %r405, %r101;
	// end inline asm
	// begin inline asm
	madc.lo.cc.u32 %r134, %r394, %r405, %r104;
	// end inline asm
	// begin inline asm
	madc.hi.cc.u32 %r138, %r394, %r405, %r107;
	// end inline asm
	// begin inline asm
	addc.cc.u32 %r142, %r122, %r535;
	// end inline asm
	// begin inline asm
	mad.lo.cc.u32 %r145, %r391, %r408, %r134;
	// end inline asm
	// begin inline asm
	madc.hi.cc.u32 %r149, %r391, %r408, %r138;
	// end inline asm
	// begin inline asm
	madc.lo.cc.u32 %r153, %r397, %r408, %r535;
	// end inline asm
	// begin inline asm
	madc.hi.cc.u32 %r157, %r397, %r408, %r535;
	// end inline asm
	// begin inline asm
	mad.lo.cc.u32 %r161, %r388, %r408, %r110;
	// end inline asm
	// begin inline asm
	madc.hi.cc.u32 %r165, %r388, %r408, %r114;
	// end inline asm
	// begin inline asm
	madc.lo.cc.u32 %r169, %r394, %r408, %r118;
	// end inline asm
	// begin inline asm
	madc.hi.cc.u32 %r173, %r394, %r408, %r142;
	// end inline asm
	// begin inline asm
	addc.cc.u32 %r177, %r157, %r535;
	// end inline asm
	// begin inline asm
	mad.lo.cc.u32 %r180, %r391, %r411, %r169;
	// end inline asm
	// begin inline asm
	madc.hi.cc.u32 %r184, %r391, %r411, %r173;
	// end inline asm
	// begin inline asm
	madc.lo.cc.u32 %r188, %r397, %r411, %r535;
	// end inline asm
	// begin inline asm
	madc.hi.cc.u32 %r192, %r397, %r411, %r535;
	// end inline asm
	// begin inline asm
	mad.lo.cc.u32 %r196, %r388, %r411, %r145;
	// end inline asm
	// begin inline asm
	madc.hi.cc.u32 %r200, %r388, %r411, %r149;
	// end inline asm
	// begin inline asm
	madc.lo.cc.u32 %r204, %r394, %r411, %r153;
	// end inline asm
	// begin inline asm
	madc.hi.cc.u32 %r208, %r394, %r411, %r177;
	// end inline asm
	// begin inline asm
	addc.cc.u32 %r212, %r192, %r535;
	// end inline asm
	// begin inline asm
	add.cc.u32 %r215, %r89, %r126;
	// end inline asm
	// begin inline asm
	addc.cc.u32 %r218, %r161, %r130;
	// end inline asm
	// begin inline asm
	addc.cc.u32 %r221, %r165, %r196;
	// end inline asm
	// begin inline asm
	addc.cc.u32 %r224, %r180, %r200;
	// end inline asm
	// begin inline asm
	addc.cc.u32 %r227, %r184, %r204;
	// end inline asm
	// begin inline asm
	addc.cc.u32 %r230, %r188, %r208;
	// end inline asm
	// begin inline asm
	addc.u32 %r233, %r212, %r535;
	// end inline asm
	// begin inline asm
	mul.lo.u32 %r236, %r387, %r403;
	// end inline asm
	// begin inline asm
	mul.hi.u32 %r239, %r387, %r403;
	// end inline asm
	// begin inline asm
	mul.lo.u32 %r242, %r393, %r403;
	// end inline asm
	// begin inline asm
	mul.hi.u32 %r245, %r393, %r403;
	// end inline asm
	// begin inline asm
	mul.lo.u32 %r248, %r390, %r403;
	// end inline asm
	// begin inline asm
	mul.hi.u32 %r251, %r390, %r403;
	// end inline asm
	// begin inline asm
	mul.lo.u32 %r254, %r396, %r403;
	// end inline asm
	// begin inline asm
	mul.hi.u32 %r257, %r396, %r403;
	// end inline asm
	// begin inline asm
	mad.lo.cc.u32 %r260, %r390, %r406, %r242;
	// end inline asm
	// begin inline asm
	madc.hi.cc.u32 %r264, %r390, %r406, %r245;
	// end inline asm
	// begin inline asm
	madc.lo.cc.u32 %r268, %r396, %r406, %r535;
	// end inline asm
	// begin inline asm
	madc.hi.cc.u32 %r272, %r396, %r406, %r535;
	// end inline asm
	// begin inline asm
	mad.lo.cc.u32 %r276, %r387, %r406, %r248;
	// end inline asm
	// begin inline asm
	madc.hi.cc.u32 %r280, %r387, %r406, %r251;
	// end inline asm
	// begin inline asm
	madc.lo.cc.u32 %r284, %r393, %r406, %r254;
	// end inline asm
	// begin inline asm
	madc.hi.cc.u32 %r288, %r393, %r406, %r257;
	// end inline asm
	// begin inline asm
	addc.cc.u32 %r292, %r272, %r535;
	// end inline asm
	// begin inline asm
	mad.lo.cc.u32 %r295, %r390, %r409, %r284;
	// end inline asm
	// begin inline asm
	madc.hi.cc.u32 %r299, %r390, %r409, %r288;
	// end inline asm
	// begin inline asm
	madc.lo.cc.u32 %r303, %r396, %r409, %r535;
	// end inline asm
	// begin inline asm
	madc.hi.cc.u32 %r307, %r396, %r409, %r535;
	// end inline asm
	// begin inline asm
	mad.lo.cc.u32 %r311, %r387, %r409, %r260;
	// end inline asm
	// begin inline asm
	madc.hi.cc.u32 %r315, %r387, %r409, %r264;
	// end inline asm
	// begin inline asm
	madc.lo.cc.u32 %r319, %r393, %r409, %r268;
	// end inline asm
	// begin inline asm
	madc.hi.cc.u32 %r323, %r393, %r409, %r292;
	// end inline asm
	// begin inline asm
	addc.cc.u32 %r327, %r307, %r535;
	// end inline asm
	// begin inline asm
	mad.lo.cc.u32 %r330, %r390, %r412, %r319;
	// end inline asm
	// begin inline asm
	madc.hi.cc.u32 %r334, %r390, %r412, %r323;
	// end inline asm
	// begin inline asm
	madc.lo.cc.u32 %r338, %r396, %r412, %r535;
	// end inline asm
	// begin inline asm
	madc.hi.cc.u32 %r342, %r396, %r412, %r535;
	// end inline asm
	// begin inline asm
	mad.lo.cc.u32 %r346, %r387, %r412, %r295;
	// end inline asm
	// begin inline asm
	madc.hi.cc.u32 %r350, %r387, %r412, %r299;
	// end inline asm
	// begin inline asm
	madc.lo.cc.u32 %r354, %r393, %r412, %r303;
	// end inline asm
	// begin inline asm
	madc.hi.cc.u32 %r358, %r393, %r412, %r327;
	// end inline asm
	// begin inline asm
	addc.cc.u32 %r362, %r342, %r535;
	// end inline asm
	// begin inline asm
	add.cc.u32 %r365, %r239, %r276;
	// end inline asm
	// begin inline asm
	addc.cc.u32 %r368, %r311, %r280;
	// end inline asm
	// begin inline asm
	addc.cc.u32 %r371, %r315, %r346;
	// end inline asm
	// begin inline asm
	addc.cc.u32 %r374, %r330, %r350;
	// end inline asm
	// begin inline asm
	addc.cc.u32 %r377, %r334, %r354;
	// end inline asm
	// begin inline asm
	addc.cc.u32 %r380, %r338, %r358;
	// end inline asm
	// begin inline asm
	addc.u32 %r383, %r362, %r535;
	// end inline asm
	// begin inline asm
	sub.cc.u32 %r386, %r387, %r388;
	// end inline asm
	// begin inline asm
	subc.cc.u32 %r389, %r390, %r391;
	// end inline asm
	// begin inline asm
	subc.cc.u32 %r392, %r393, %r394;
	// end inline asm
	// begin inline asm
	subc.cc.u32 %r395, %r396, %r397;
	// end inline asm
	// begin inline asm
	subc.u32 %r398, %r535, %r535;
	// end inline asm
	// begin inline asm
	sub.cc.u32 %r401, %r402, %r403;
	// end inline asm
	// begin inline asm
	subc.cc.u32 %r404, %r405, %r406;
	// end inline asm
	// begin inline asm
	subc.cc.u32 %r407, %r408, %r409;
	// end inline asm
	// begin inline asm
	subc.cc.u32 %r410, %r411, %r412;
	// end inline asm
	// begin inline asm
	subc.u32 %r413, %r535, %r535;
	// end inline asm
	// begin inline asm
	mad.lo.cc.u32 %r416, %r386, %r401, %r86;
	// end inline asm
	// begin inline asm
	madc.hi.cc.u32 %r420, %r386, %r401, %r215;
	// end inline asm
	// begin inline asm
	madc.lo.cc.u32 %r424, %r392, %r401, %r218;
	// end inline asm
	// begin inline asm
	madc.hi.cc.u32 %r428, %r392, %r401, %r221;
	// end inline asm
	// begin inline asm
	addc.u32 %r432, %r535, %r535;
	// end inline asm
	// begin inline asm
	mad.lo.cc.u32 %r435, %r389, %r401, %r365;
	// end inline asm
	// begin inline asm
	madc.hi.cc.u32 %r439, %r389, %r401, %r368;
	// end inline asm
	// begin inline asm
	madc.lo.cc.u32 %r443, %r395, %r401, %r371;
	// end inline asm
	// begin inline asm
	madc.hi.cc.u32 %r447, %r395, %r401, %r374;
	// end inline asm
	// begin inline asm
	addc.u32 %r451, %r535, %r535;
	// end inline asm
	// begin inline asm
	mad.lo.cc.u32 %r454, %r389, %r404, %r424;
	// end inline asm
	// begin inline asm
	madc.hi.cc.u32 %r458, %r389, %r404, %r428;
	// end inline asm
	// begin inline asm
	madc.lo.cc.u32 %r462, %r395, %r404, %r224;
	// end inline asm
	// begin inline asm
	madc.hi.cc.u32 %r466, %r395, %r404, %r227;
	// end inline asm
	// begin inline asm
	addc.u32 %r470, %r535, %r535;
	// end inline asm
	// begin inline asm
	mad.lo.cc.u32 %r473, %r386, %r404, %r435;
	// end inline asm
	// begin inline asm
	madc.hi.cc.u32 %r477, %r386, %r404, %r439;
	// end inline asm
	// begin inline asm
	madc.lo.cc.u32 %r481, %r392, %r404, %r443;
	// end inline asm
	// begin inline asm
	madc.hi.cc.u32 %r485, %r392, %r404, %r447;
	// end inline asm
	// begin inline asm
	addc.cc.u32 %r489, %r466, %r451;
	// end inline asm
	// begin inline asm
	addc.u32 %r492, %r470, %r535;
	// end inline asm
	// begin inline asm
	mad.lo.cc.u32 %r495, %r389, %r407, %r481;
	// end inline asm
	// begin inline asm
	madc.hi.cc.u32 %r499, %r389, %r407, %r485;
	// end inline asm
	// begin inline asm
	madc.lo.cc.u32 %r503, %r395, %r407, %r377;
	// end inline asm
	// begin inline asm
	madc.hi.cc.u32 %r507, %r395, %r407, %r380;
	// end inline asm
	// begin inline asm
	addc.u32 %r511, %r535, %r535;
	// end inline asm
	// begin inline asm
	mad.lo.cc.u32 %r514, %r386, %r407, %r454;
	// end inline asm
	// begin inline asm
	madc.hi.cc.u32 %r518, %r386, %r407, %r458;
	// end inline asm
	// begin inline asm
	madc.lo.cc.u32 %r522, %r392, %r407, %r462;
	// end inline asm
	// begin inline asm
	madc.hi.cc.u32 %r526, %r392, %r407, %r489;
	// end inline asm
	// begin inline asm
	addc.cc.u32 %r530, %r507, %r492;
	// end inline asm
	// begin inline asm
	addc.u32 %r533, %r511, %r535;
	// end inline asm
	mov.b32 	%r537, -1;
	// begin inline asm
	add.cc.u32 %r536, %r537, %r432;
	// end inline asm
	// begin inline asm
	madc.lo.cc.u32 %r539, %r389, %r410, %r522;
	// end inline asm
	// begin inline asm
	madc.hi.cc.u32 %r543, %r389, %r410, %r526;
	// end inline asm
	// begin inline asm
	madc.lo.cc.u32 %r547, %r395, %r410, %r230;
	// end inline asm
	// begin inline asm
	madc.hi.cc.u32 %r551, %r395, %r410, %r233;
	// end inline asm
	// begin inline asm
	mad.lo.cc.u32 %r555, %r386, %r410, %r495;
	// end inline asm
	// begin inline asm
	madc.hi.cc.u32 %r559, %r386, %r410, %r499;
	// end inline asm
	// begin inline asm
	madc.lo.cc.u32 %r563, %r392, %r410, %r503;
	// end inline asm
	// begin inline asm
	madc.hi.cc.u32 %r567, %r392, %r410, %r530;
	// end inline asm
	// begin inline asm
	addc.cc.u32 %r571, %r551, %r533;
	// end inline asm
	// begin inline asm
	add.cc.u32 %r574, %r416, %r236;
	// end inline asm
	// begin inline asm
	addc.cc.u32 %r577, %r420, %r473;
	// end inline asm
	// begin inline asm
	addc.cc.u32 %r580, %r514, %r477;
	// end inline asm
	// begin inline asm
	addc.cc.u32 %r583, %r518, %r555;
	// end inline asm
	// begin inline asm
	addc.cc.u32 %r1413, %r539, %r559;
	// end inline asm
	// begin inline asm
	addc.cc.u32 %r1412, %r543, %r563;
	// end inline asm
	// begin inline asm
	addc.cc.u32 %r1411, %r547, %r567;
	// end inline asm
	// begin inline asm
	addc.u32 %r1410, %r571, %r383;
	// end inline asm
	setp.eq.s32 	%p2, %r398, 0;
	@%p2 bra 	$L__BB0_3;
	// begin inline asm
	sub.cc.u32 %r1413, %r1413, %r401;
	// end inline asm
	// begin inline asm
	subc.cc.u32 %r1412, %r1412, %r404;
	// end inline asm
	// begin inline asm
	subc.cc.u32 %r1411, %r1411, %r407;
	// end inline asm
	// begin inline asm
	subc.u32 %r1410, %r1410, %r410;
	// end inline asm
$L__BB0_3:
	setp.eq.s32 	%p3, %r413, 0;
	@%p3 bra 	$L__BB0_5;
	// begin inline asm
	sub.cc.u32 %r1413, %r1413, %r386;
	// end inline asm
	// begin inline asm
	subc.cc.u32 %r1412, %r1412, %r389;
	// end inline asm
	// begin inline asm
	subc.cc.u32 %r1411, %r1411, %r392;
	// end inline asm
	// begin inline asm
	subc.u32 %r1410, %r1410, %r395;
	// end inline asm
$L__BB0_5:
	// begin inline asm
	add.cc.u32 %r622, %r224, %r574;
	// end inline asm
	// begin inline asm
	addc.cc.u32 %r625, %r227, %r577;
	// end inline asm
	// begin inline asm
	addc.cc.u32 %r628, %r230, %r580;
	// end inline asm
	// begin inline asm
	addc.cc.u32 %r631, %r233, %r583;
	// end inline asm
	// begin inline asm
	addc.cc.u32 %r634, %r236, %r1413;
	// end inline asm
	// begin inline asm
	addc.cc.u32 %r637, %r365, %r1412;
	// end inline asm
	// begin inline asm
	addc.cc.u32 %r640, %r368, %r1411;
	// end inline asm
	// begin inline asm
	addc.cc.u32 %r643, %r371, %r1410;
	// end inline asm
	mov.b32 	%r1378, 0;
	// begin inline asm
	addc.u32 %r646, %r1378, %r1378;
	// end inline asm
	// begin inline asm
	addc.cc.u32 %r649, %r374, %r1378;
	// end inline asm
	// begin inline asm
	addc.cc.u32 %r652, %r377, %r1378;
	// end inline asm
	// begin inline asm
	addc.cc.u32 %r655, %r380, %r1378;
	// end inline asm
	// begin inline asm
	addc.cc.u32 %r658, %r383, %r1378;
	// end inline asm
	mov.b32 	%r692, 4;
	// begin inline asm
	shf.l.clamp.b32 %r661, %r631, %r634, %r692;
	// end inline asm
	// begin inline asm
	shf.l.clamp.b32 %r665, %r634, %r637, %r692;
	// end inline asm
	// begin inline asm
	shf.l.clamp.b32 %r669, %r637, %r640, %r692;
	// end inline asm
	// begin inline asm
	shf.l.clamp.b32 %r673, %r640, %r643, %r692;
	// end inline asm
	// begin inline asm
	shf.l.clamp.b32 %r677, %r643, %r649, %r692;
	// end inline asm
	// begin inline asm
	shf.l.clamp.b32 %r681, %r649, %r652, %r692;
	// end inline asm
	// begin inline asm
	shf.l.clamp.b32 %r685, %r652, %r655, %r692;
	// end inline asm
	// begin inline asm
	shf.l.clamp.b32 %r689, %r655, %r658, %r692;
	// end inline asm
	mov.b32 	%r701, -1105336027;
	// begin inline asm
	mul.hi.u32 %r693, %r685, %r701;
	// end inline asm
	// begin inline asm
	mul.lo.u32 %r696, %r689, %r701;
	// end inline asm
	// begin inline asm
	mul.hi.u32 %r699, %r689, %r701;
	// end inline asm
	mov.b32 	%r720, 1644626854;
	// begin inline asm
	mad.hi.cc.u32 %r702, %r681, %r720, %r693;
	// end inline asm
	// begin inline asm
	madc.lo.cc.u32 %r706, %r689, %r720, %r1378;
	// end inline asm
	// begin inline asm
	madc.hi.u32 %r710, %r689, %r720, %r1378;
	// end inline asm
	// begin inline asm
	mad.lo.cc.u32 %r714, %r685, %r720, %r696;
	// end inline asm
	// begin inline asm
	madc.hi.cc.u32 %r718, %r685, %r720, %r699;
	// end inline asm
	// begin inline asm
	addc.cc.u32 %r722, %r710, %r1378;
	// end inline asm
	mov.b32 	%r751, 166232238;
	// begin inline asm
	mad.lo.cc.u32 %r725, %r681, %r751, %r714;
	// end inline asm
	// begin inline asm
	madc.hi.cc.u32 %r729, %r681, %r751, %r718;
	// end inline asm
	// begin inline asm
	madc.lo.cc.u32 %r733, %r689, %r751, %r1378;
	// end inline asm
	// begin inline asm
	madc.hi.u32 %r737, %r689, %r751, %r1378;
	// end inline asm
	// begin inline asm
	mad.hi.cc.u32 %r741, %r677, %r751, %r702;
	// end inline asm
	// begin inline asm
	madc.lo.cc.u32 %r745, %r685, %r751, %r706;
	// end inline asm
	// begin inline asm
	madc.hi.cc.u32 %r749, %r685, %r751, %r722;
	// end inline asm
	// begin inline asm
	addc.cc.u32 %r753, %r737, %r1378;
	// end inline asm
	mov.b32 	%r790, 1900315936;
	// begin inline asm
	mad.hi.cc.u32 %r756, %r673, %r790, %r741;
	// end inline asm
	// begin inline asm
	madc.lo.cc.u32 %r760, %r681, %r790, %r745;
	// end inline asm
	// begin inline asm
	madc.hi.cc.u32 %r764, %r681, %r790, %r749;
	// end inline asm
	// begin inline asm
	madc.lo.cc.u32 %r768, %r689, %r790, %r1378;
	// end inline asm
	// begin inline asm
	madc.hi.u32 %r772, %r689, %r790, %r1378;
	// end inline asm
	// begin inline asm
	mad.lo.cc.u32 %r776, %r677, %r790, %r725;
	// end inline asm
	// begin inline asm
	madc.hi.cc.u32 %r780, %r677, %r790, %r729;
	// end inline asm
	// begin inline asm
	madc.lo.cc.u32 %r784, %r685, %r790, %r733;
	// end inline asm
	// begin inline asm
	madc.hi.cc.u32 %r788, %r685, %r790, %r753;
	// end inline asm
	// begin inline asm
	addc.cc.u32 %r792, %r772, %r1378;
	// end inline asm
	mov.b32 	%r837, 1745301524;
	// begin inline asm
	mad.lo.cc.u32 %r795, %r673, %r837, %r776;
	// end inline asm
	// begin inline asm
	madc.hi.cc.u32 %r799, %r673, %r837, %r780;
	// end inline asm
	// begin inline asm
	madc.lo.cc.u32 %r803, %r681, %r837, %r784;
	// end inline asm
	// begin inline asm
	madc.hi.cc.u32 %r807, %r681, %r837, %r788;
	// end inline asm
	// begin inline asm
	madc.lo.cc.u32 %r811, %r689, %r837, %r1378;
	// end inline asm
	// begin inline asm
	madc.hi.u32 %r815, %r689, %r837, %r1378;
	// end inline asm
	// begin inline asm
	mad.hi.cc.u32 %r819, %r669, %r837, %r756;
	// end inline asm
	// begin inline asm
	madc.lo.cc.u32 %r823, %r677, %r837, %r760;
	// end inline asm
	// begin inline asm
	madc.hi.cc.u32 %r827, %r677, %r837, %r764;
	// end inline asm
	// begin inline asm
	madc.lo.cc.u32 %r831, %r685, %r837, %r768;
	// end inline asm
	// begin inline asm
	madc.hi.cc.u32 %r835, %r685, %r837, %r792;
	// end inline asm
	// begin inline asm
	addc.cc.u32 %r839, %r815, %r1378;
	// end inline asm
	mov.b32 	%r892, -1425585576;
	// begin inline asm
	mad.hi.cc.u32 %r842, %r665, %r892, %r819;
	// end inline asm
	// begin inline asm
	madc.lo.cc.u32 %r846, %r673, %r892, %r823;
	// end inline asm
	// begin inline asm
	madc.hi.cc.u32 %r850, %r673, %r892, %r827;
	// end inline asm
	// begin inline asm
	madc.lo.cc.u32 %r854, %r681, %r892, %r831;
	// end inline asm
	// begin inline asm
	madc.hi.cc.u32 %r858, %r681, %r892, %r835;
	// end inline asm
	// begin inline asm
	madc.lo.cc.u32 %r862, %r689, %r892, %r1378;
	// end inline asm
	// begin inline asm
	madc.hi.u32 %r866, %r689, %r892, %r1378;
	// end inline asm
	// begin inline asm
	mad.lo.cc.u32 %r870, %r669, %r892, %r795;
	// end inline asm
	// begin inline asm
	madc.hi.cc.u32 %r874, %r669, %r892, %r799;
	// end inline asm
	// begin inline asm
	madc.lo.cc.u32 %r878, %r677, %r892, %r803;
	// end inline asm
	// begin inline asm
	madc.hi.cc.u32 %r882, %r677, %r892, %r807;
	// end inline asm
	// begin inline asm
	madc.lo.cc.u32 %r886, %r685, %r892, %r811;
	// end inline asm
	// begin inline asm
	madc.hi.cc.u32 %r890, %r685, %r892, %r839;
	// end inline asm
	// begin inline asm
	addc.cc.u32 %r894, %r866, %r1378;
	// end inline asm
	mov.b32 	%r955, 1647969447;
	// begin inline asm
	mad.lo.cc.u32 %r897, %r665, %r955, %r870;
	// end inline asm
	// begin inline asm
	madc.hi.cc.u32 %r901, %r665, %r955, %r874;
	// end inline asm
	// begin inline asm
	madc.lo.cc.u32 %r905, %r673, %r955, %r878;
	// end inline asm
	// begin inline asm
	madc.hi.cc.u32 %r909, %r673, %r955, %r882;
	// end inline asm
	// begin inline asm
	madc.lo.cc.u32 %r913, %r681, %r955, %r886;
	// end inline asm
	// begin inline asm
	madc.hi.cc.u32 %r917, %r681, %r955, %r890;
	// end inline asm
	// begin inline asm
	madc.lo.cc.u32 %r921, %r689, %r955, %r1378;
	// end inline asm
	// begin inline asm
	madc.hi.u32 %r925, %r689, %r955, %r1378;
	// end inline asm
	// begin inline asm
	mad.hi.cc.u32 %r929, %r661, %r955, %r842;
	// end inline asm
	// begin inline asm
	madc.lo.cc.u32 %r933, %r669, %r955, %r846;
	// end inline asm
	// begin inline asm
	madc.hi.cc.u32 %r937, %r669, %r955, %r850;
	// end inline asm
	// begin inline asm
	madc.lo.cc.u32 %r941, %r677, %r955, %r854;
	// end inline asm
	// begin inline asm
	madc.hi.cc.u32 %r945, %r677, %r955, %r858;
	// end inline asm
	// begin inline asm
	madc.lo.cc.u32 %r949, %r685, %r955, %r862;
	// end inline asm
	// begin inline asm
	madc.hi.cc.u32 %r953, %r685, %r955, %r894;
	// end inline asm
	// begin inline asm
	addc.cc.u32 %r957, %r925, %r1378;
	// end inline asm
	mov.b32 	%r1022, 1420063842;
	// begin inline asm
	mad.lo.cc.u32 %r960, %r665, %r1022, %r933;
	// end inline asm
	// begin inline asm
	madc.hi.cc.u32 %r964, %r665, %r1022, %r937;
	// end inline asm
	// begin inline asm
	madc.lo.cc.u32 %r968, %r673, %r1022, %r941;
	// end inline asm
	// begin inline asm
	madc.hi.cc.u32 %r972, %r673, %r1022, %r945;
	// end inline asm
	// begin inline asm
	madc.lo.cc.u32 %r976, %r681, %r1022, %r949;
	// end inline asm
	// begin inline asm
	madc.hi.cc.u32 %r980, %r681, %r1022, %r953;
	// end inline asm
	// begin inline asm
	madc.lo.cc.u32 %r984, %r689, %r1022, %r1378;
	// end inline asm
	// begin inline asm
	madc.hi.cc.u32 %r988, %r689, %r1022, %r1378;
	// end inline asm
	// begin inline asm
	mad.lo.cc.u32 %r992, %r661, %r1022, %r897;
	// end inline asm
	// begin inline asm
	madc.hi.cc.u32 %r996, %r661, %r1022, %r901;
	// end inline asm
	// begin inline asm
	madc.lo.cc.u32 %r1000, %r669, %r1022, %r905;
	// end inline asm
	// begin inline asm
	madc.hi.cc.u32 %r1004, %r669, %r1022, %r909;
	// end inline asm
	// begin inline asm
	madc.lo.cc.u32 %r1008, %r677, %r1022, %r913;
	// end inline asm
	// begin inline asm
	madc.hi.cc.u32 %r1012, %r677, %r1022, %r917;
	// end inline asm
	// begin inline asm
	madc.lo.cc.u32 %r1016, %r685, %r1022, %r921;
	// end inline asm
	// begin inline asm
	madc.hi.cc.u32 %r1020, %r685, %r1022, %r957;
	// end inline asm
	// begin inline asm
	addc.cc.u32 %r1024, %r988, %r1378;
	// end inline asm
	// begin inline asm
	add.cc.u32 %r1027, %r929, %r992;
	// end inline asm
	// begin inline asm
	addc.cc.u32 %r1030, %r960, %r996;
	// end inline asm
	// begin inline asm
	addc.cc.u32 %r1033, %r964, %r1000;
	// end inline asm
	// begin inline asm
	addc.cc.u32 %r1036, %r968, %r1004;
	// end inline asm
	// begin inline asm
	addc.cc.u32 %r1039, %r972, %r1008;
	// end inline asm
	// begin inline asm
	addc.cc.u32 %r1042, %r976, %r1012;
	// end inline asm
	// begin inline asm
	addc.cc.u32 %r1045, %r980, %r1016;
	// end inline asm
	// begin inline asm
	addc.cc.u32 %r1048, %r984, %r1020;
	// end inline asm
	// begin inline asm
	addc.u32 %r1051, %r1024, %r1378;
	// end inline asm
	mov.b32 	%r1354, -268435455;
	// begin inline asm
	mul.lo.u32 %r1054, %r1030, %r1354;
	// end inline asm
	// begin inline asm
	mul.hi.u32 %r1057, %r1030, %r1354;
	// end inline asm
	// begin inline asm
	mul.lo.u32 %r1060, %r1036, %r1354;
	// end inline asm
	// begin inline asm
	mul.hi.u32 %r1063, %r1036, %r1354;
	// end inline asm
	// begin inline asm
	mul.lo.u32 %r1066, %r1042, %r1354;
	// end inline asm
	// begin inline asm
	mul.hi.u32 %r1069, %r1042, %r1354;
	// end inline asm
	// begin inline asm
	mul.lo.u32 %r1072, %r1048, %r1354;
	// end inline asm
	// begin inline asm
	mul.hi.u32 %r1075, %r1048, %r1354;
	// end inline asm
	// begin inline asm
	mul.lo.u32 %r1078, %r1033, %r1354;
	// end inline asm
	// begin inline asm
	mul.hi.u32 %r1081, %r1033, %r1354;
	// end inline asm
	// begin inline asm
	mul.lo.u32 %r1084, %r1039, %r1354;
	// end inline asm
	// begin inline asm
	mul.hi.u32 %r1087, %r1039, %r1354;
	// end inline asm
	// begin inline asm
	mul.lo.u32 %r1090, %r1045, %r1354;
	// end inline asm
	// begin inline asm
	mul.hi.u32 %r1093, %r1045, %r1354;
	// end inline asm
	// begin inline asm
	mul.lo.u32 %r1096, %r1051, %r1354;
	// end inline asm
	mov.b32 	%r1357, 1138881939;
	// begin inline asm
	mad.lo.cc.u32 %r1099, %r1033, %r1357, %r1060;
	// end inline asm
	// begin inline asm
	madc.hi.cc.u32 %r1103, %r1033, %r1357, %r1063;
	// end inline asm
	// begin inline asm
	madc.lo.cc.u32 %r1107, %r1039, %r1357, %r1066;
	// end inline asm
	// begin inline asm
	madc.hi.cc.u32 %r1111, %r1039, %r1357, %r1069;
	// end inline asm
	// begin inline asm
	madc.lo.cc.u32 %r1115, %r1045, %r1357, %r1072;
	// end inline asm
	// begin inline asm
	madc.hi.u32 %r1119, %r1045, %r1357, %r1075;
	// end inline asm
	// begin inline asm
	mad.lo.cc.u32 %r1123, %r1030, %r1357, %r1078;
	// end inline asm
	// begin inline asm
	madc.hi.cc.u32 %r1127, %r1030, %r1357, %r1081;
	// end inline asm
	// begin inline asm
	madc.lo.cc.u32 %r1131, %r1036, %r1357, %r1084;
	// end inline asm
	// begin inline asm
	madc.hi.cc.u32 %r1135, %r1036, %r1357, %r1087;
	// end inline asm
	// begin inline asm
	madc.lo.cc.u32 %r1139, %r1042, %r1357, %r1090;
	// end inline asm
	// begin inline asm
	madc.hi.cc.u32 %r1143, %r1042, %r1357, %r1093;
	// end inline asm
	// begin inline asm
	madc.lo.u32 %r1147, %r1048, %r1357, %r1096;
	// end inline asm
	mov.b32 	%r1360, 2042196113;
	// begin inline asm
	mad.lo.cc.u32 %r1151, %r1033, %r1360, %r1131;
	// end inline asm
	// begin inline asm
	madc.hi.cc.u32 %r1155, %r1033, %r1360, %r1135;
	// end inline asm
	// begin inline asm
	madc.lo.cc.u32 %r1159, %r1039, %r1360, %r1139;
	// end inline asm
	// begin inline asm
	madc.hi.cc.u32 %r1163, %r1039, %r1360, %r1143;
	// end inline asm
	// begin inline asm
	madc.lo.u32 %r1167, %r1045, %r1360, %r1147;
	// end inline asm
	// begin inline asm
	mad.lo.cc.u32 %r1171, %r1030, %r1360, %r1099;
	// end inline asm
	// begin inline asm
	madc.hi.cc.u32 %r1175, %r1030, %r1360, %r1103;
	// end inline asm
	// begin inline asm
	madc.lo.cc.u32 %r1179, %r1036, %r1360, %r1107;
	// end inline asm
	// begin inline asm
	madc.hi.cc.u32 %r1183, %r1036, %r1360, %r1111;
	// end inline asm
	// begin inline asm
	madc.lo.cc.u32 %r1187, %r1042, %r1360, %r1115;
	// end inline asm
	// begin inline asm
	madc.hi.u32 %r1191, %r1042, %r1360, %r1119;
	// end inline asm
	mov.b32 	%r1363, 674490440;
	// begin inline asm
	mad.lo.cc.u32 %r1195, %r1033, %r1363, %r1179;
	// end inline asm
	// begin inline asm
	madc.hi.cc.u32 %r1199, %r1033, %r1363, %r1183;
	// end inline asm
	// begin inline asm
	madc.lo.cc.u32 %r1203, %r1039, %r1363, %r1187;
	// end inline asm
	// begin inline asm
	madc.hi.u32 %r1207, %r1039, %r1363, %r1191;
	// end inline asm
	// begin inline asm
	mad.lo.cc.u32 %r1211, %r1030, %r1363, %r1151;
	// end inline asm
	// begin inline asm
	madc.hi.cc.u32 %r1215, %r1030, %r1363, %r1155;
	// end inline asm
	// begin inline asm
	madc.lo.cc.u32 %r1219, %r1036, %r1363, %r1159;
	// end inline asm
	// begin inline asm
	madc.hi.cc.u32 %r1223, %r1036, %r1363, %r1163;
	// end inline asm
	// begin inline asm
	madc.lo.u32 %r1227, %r1042, %r1363, %r1167;
	// end inline asm
	mov.b32 	%r1366, -2122229667;
	// begin inline asm
	mad.lo.cc.u32 %r1231, %r1033, %r1366, %r1219;
	// end inline asm
	// begin inline asm
	madc.hi.cc.u32 %r1235, %r1033, %r1366, %r1223;
	// end inline asm
	// begin inline asm
	madc.lo.u32 %r1239, %r1039, %r1366, %r1227;
	// end inline asm
	// begin inline asm
	mad.lo.cc.u32 %r1243, %r1030, %r1366, %r1195;
	// end inline asm
	// begin inline asm
	madc.hi.cc.u32 %r1247, %r1030, %r1366, %r1199;
	// end inline asm
	// begin inline asm
	madc.lo.cc.u32 %r1251, %r1036, %r1366, %r1203;
	// end inline asm
	// begin inline asm
	madc.hi.u32 %r1255, %r1036, %r1366, %r1207;
	// end inline asm
	mov.b32 	%r1369, -1202698826;
	// begin inline asm
	mad.lo.cc.u32 %r1259, %r1033, %r1369, %r1251;
	// end inline asm
	// begin inline asm
	madc.hi.u32 %r1263, %r1033, %r1369, %r1255;
	// end inline asm
	// begin inline asm
	mad.lo.cc.u32 %r1267, %r1030, %r1369, %r1231;
	// end inline asm
	// begin inline asm
	madc.hi.cc.u32 %r1271, %r1030, %r1369, %r1235;
	// end inline asm
	// begin inline asm
	madc.lo.u32 %r1275, %r1036, %r1369, %r1239;
	// end inline asm
	mov.b32 	%r1372, -516841431;
	// begin inline asm
	mad.lo.cc.u32 %r1279, %r1033, %r1372, %r1275;
	// end inline asm
	// begin inline asm
	mad.lo.cc.u32 %r1283, %r1030, %r1372, %r1259;
	// end inline asm
	// begin inline asm
	madc.hi.u32 %r1287, %r1030, %r1372, %r1263;
	// end inline asm
	mov.b32 	%r1375, 811880050;
	// begin inline asm
	mad.lo.cc.u32 %r1291, %r1030, %r1375, %r1279;
	// end inline asm
	// begin inline asm
	add.cc.u32 %r1295, %r1057, %r1123;
	// end inline asm
	// begin inline asm
	addc.cc.u32 %r1298, %r1171, %r1127;
	// end inline asm
	// begin inline asm
	addc.cc.u32 %r1301, %r1175, %r1211;
	// end inline asm
	// begin inline asm
	addc.cc.u32 %r1304, %r1243, %r1215;
	// end inline asm
	// begin inline asm
	addc.cc.u32 %r1307, %r1247, %r1267;
	// end inline asm
	// begin inline asm
	addc.cc.u32 %r1310, %r1283, %r1271;
	// end inline asm
	// begin inline asm
	addc.cc.u32 %r1313, %r1287, %r1291;
	// end inline asm
	// begin inline asm
	addc.cc.u32 %r1316, %r1378, %r1318;
	// end inline asm
	// begin inline asm
	addc.cc.u32 %r1319, %r1378, %r1321;
	// end inline asm
	// begin inline asm
	addc.u32 %r1322, %r1378, %r1378;
	// end inline asm
	// begin inline asm
	sub.cc.u32 %r1421, %r86, %r1054;
	// end inline asm
	// begin inline asm
	subc.cc.u32 %r1414, %r215, %r1295;
	// end inline asm
	// begin inline asm
	subc.cc.u32 %r1415, %r218, %r1298;
	// end inline asm
	// begin inline asm
	subc.cc.u32 %r1416, %r221, %r1301;
	// end inline asm
	// begin inline asm
	subc.cc.u32 %r1417, %r622, %r1304;
	// end inline asm
	// begin inline asm
	subc.cc.u32 %r1418, %r625, %r1307;
	// end inline asm
	// begin inline asm
	subc.cc.u32 %r1419, %r628, %r1310;
	// end inline asm
	// begin inline asm
	subc.cc.u32 %r1420, %r631, %r1313;
	// end inline asm
	// begin inline asm
	subc.u32 %r1349, %r1378, %r1378;
	// end inline asm
	// begin inline asm
	sub.cc.u32 %r1352, %r1421, %r1354;
	// end inline asm
	// begin inline asm
	subc.cc.u32 %r1355, %r1414, %r1357;
	// end inline asm
	// begin inline asm
	subc.cc.u32 %r1358, %r1415, %r1360;
	// end inline asm
	// begin inline asm
	subc.cc.u32 %r1361, %r1416, %r1363;
	// end inline asm
	// begin inline asm
	subc.cc.u32 %r1364, %r1417, %r1366;
	// end inline asm
	// begin inline asm
	subc.cc.u32 %r1367, %r1418, %r1369;
	// end inline asm
	// begin inline asm
	subc.cc.u32 %r1370, %r1419, %r1372;
	// end inline asm
	// begin inline asm
	subc.cc.u32 %r1373, %r1420, %r1375;
	// end inline asm
	// begin inline asm
	subc.u32 %r1376, %r1378, %r1378;
	// end inline asm
	setp.ne.s32 	%p4, %r1376, 0;
	@%p4 bra 	$L__BB0_8;
	mov.b32 	%r1381, -268435455;
	// begin inline asm
	sub.cc.u32 %r1379, %r1352, %r1381;
	// end inline asm
	mov.b32 	%r1384, 1138881939;
	// begin inline asm
	subc.cc.u32 %r1382, %r1355, %r1384;
	// end inline asm
	mov.b32 	%r1387, 2042196113;
	// begin inline asm
	subc.cc.u32 %r1385, %r1358, %r1387;
	// end inline asm
	mov.b32 	%r1390, 674490440;
	// begin inline asm
	subc.cc.u32 %r1388, %r1361, %r1390;
	// end inline asm
	mov.b32 	%r1393, -2122229667;
	// begin inline asm
	subc.cc.u32 %r1391, %r1364, %r1393;
	// end inline asm
	mov.b32 	%r1396, -1202698826;
	// begin inline asm
	subc.cc.u32 %r1394, %r1367, %r1396;
	// end inline asm
	mov.b32 	%r1399, -516841431;
	// begin inline asm
	subc.cc.u32 %r1397, %r1370, %r1399;
	// end inline asm
	mov.b32 	%r1402, 811880050;
	// begin inline asm
	subc.cc.u32 %r1400, %r1373, %r1402;
	// end inline asm
	mov.b32 	%r1405, 0;
	// begin inline asm
	subc.u32 %r1403, %r1405, %r1405;
	// end inline asm
	setp.ne.s32 	%p5, %r1403, 0;
	mov.u32 	%r1414, %r1355;
	mov.u32 	%r1415, %r1358;
	mov.u32 	%r1416, %r1361;
	mov.u32 	%r1417, %r1364;
	mov.u32 	%r1418, %r1367;
	mov.u32 	%r1419, %r1370;
	mov.u32 	%r1420, %r1373;
	mov.u32 	%r1421, %r1352;
	@%p5 bra 	$L__BB0_8;
	mov.u32 	%r1414, %r1382;
	mov.u32 	%r1415, %r1385;
	mov.u32 	%r1416, %r1388;
	mov.u32 	%r1417, %r1391;
	mov.u32 	%r1418, %r1394;
	mov.u32 	%r1419, %r1397;
	mov.u32 	%r1420, %r1400;
	mov.u32 	%r1421, %r1379;
$L__BB0_8:
	ld.param.u64 	%rd15, [_Z17multVectorsKernelILi1EEvP6bigintPKS0_S1_m_param_2];
	cvta.to.global.u64 	%rd11, %rd15;
	shl.b64 	%rd12, %rd1, 5;
	add.s64 	%rd13, %rd11, %rd12;
	st.global.v4.u32 	[%rd13], {%r1421, %r1414, %r1415, %r1416};
	st.global.v4.u32 	[%rd13+16], {%r1417, %r1418, %r1419, %r1420};
$L__BB0_9:
	ret;

}
	// .globl	_Z17multVectorsKernelILi500EEvP6bigintPKS0_S1_m
.visible .entry _Z17multVectorsKernelILi500EEvP6bigintPKS0_S1_m(
	.param .u64 .ptr .align 1 _Z17multVectorsKernelILi500EEvP6bigintPKS0_S1_m_param_0,
	.param .u64 .ptr .align 1 _Z17multVectorsKernelILi500EEvP6bigintPKS0_S1_m_param_1,
	.param .u64 .ptr .align 1 _Z17multVectorsKernelILi500EEvP6bigintPKS0_S1_m_param_2,
	.param .u64 _Z17multVectorsKernelILi500EEvP6bigintPKS0_S1_m_param_3
)
{
	.reg .pred 	%p<11>;
	.reg .b32 	%r<2879>;
	.reg .b64 	%rd<15>;

	ld.param.u64 	%rd2, [_Z17multVectorsKernelILi500EEvP6bigintPKS0_S1_m_param_0];
	ld.param.u64 	%rd3, [_Z17multVectorsKernelILi500EEvP6bigintPKS0_S1_m_param_1];
	ld.param.u64 	%rd5, [_Z17multVectorsKernelILi500EEvP6bigintPKS0_S1_m_param_3];
	mov.u32 	%r189, %ntid.x;
	mov.u32 	%r190, %ctaid.x;
	mov.u32 	%r191, %tid.x;
	mad.lo.s32 	%r192, %r189, %r190, %r191;
	cvt.s64.s32 	%rd1, %r192;
	setp.le.u64 	%p1, %rd5, %rd1;
	@%p1 bra 	$L__BB1_18;
	cvta.to.global.u64 	%rd6, %rd2;
	cvta.to.global.u64 	%rd7, %rd3;
	shl.b64 	%rd8, %rd1, 5;
	add.s64 	%rd9, %rd6, %rd8;
	ld.global.v4.u32 	{%r2862, %r2861, %r2860, %r2859}, [%rd9];
	ld.global.v4.u32 	{%r2858, %r2857, %r2856, %r2855}, [%rd9+16];
	add.s64 	%rd10, %rd7, %rd8;
	ld.global.v4.u32 	{%r9, %r10, %r11, %r12}, [%rd10];
	ld.global.v4.u32 	{%r13, %r14, %r15, %r16}, [%rd10+16];
	mov.b32 	%r2846, 0;
$L__BB1_2:
	// begin inline asm
	mul.lo.u32 %r194, %r2862, %r9;
	// end inline asm
	// begin inline asm
	mul.hi.u32 %r197, %r2862, %r9;
	// end inline asm
	// begin inline asm
	mul.lo.u32 %r200, %r2860, %r9;
	// end inline asm
	// begin inline asm
	mul.hi.u32 %r203, %r2860, %r9;
	// end inline asm
	// begin inline asm
	mul.lo.u32 %r206, %r2861, %r9;
	// end inline asm
	// begin inline asm
	mul.hi.u32 %r209, %r2861, %r9;
	// end inline asm
	// begin inline asm
	mul.lo.u32 %r212, %r2859, %r9;
	// end inline asm
	// begin inline asm
	mul.hi.u32 %r215, %r2859, %r9;
	// end inline asm
	// begin inline asm
	mad.lo.cc.u32 %r218, %r2861, %r10, %r200;
	// end inline asm
	// begin inline asm
	madc.hi.cc.u32 %r222, %r2861, %r10, %r203;
	// end inline asm
	mov.b32 	%r643, 0;
	// begin inline asm
	madc.lo.cc.u32 %r226, %r2859, %r10, %r643;
	// end inline asm
	// begin inline asm
	madc.hi.cc.u32 %r230, %r2859, %r10, %r643;
	// end inline asm
	// begin inline asm
	mad.lo.cc.u32 %r234, %r2862, %r10, %r206;
	// end inline asm
	// begin inline asm
	madc.hi.cc.u32 %r238, %r2862, %r10, %r209;
	// end inline asm
	// begin inline asm
	madc.lo.cc.u32 %r242, %r2860, %r10, %r212;
	// end inline asm
	// begin inline asm
	madc.hi.cc.u32 %r246, %r2860, %r10, %r215;
	// end inline asm
	// begin inline asm
	addc.cc.u32 %r250, %r230, %r643;
	// end inline asm
	// begin inline asm
	mad.lo.cc.u32 %r253, %r2861, %r11, %r242;
	// end inline asm
	// begin inline asm
	madc.hi.cc.u32 %r257, %r2861, %r11, %r246;
	// end inline asm
	// begin inline asm
	madc.lo.cc.u32 %r261, %r2859, %r11, %r643;
	// end inline asm
	// begin inline asm
	madc.hi.cc.u32 %r265, %r2859, %r11, %r643;
	// end inline asm
	// begin inline asm
	mad.lo.cc.u32 %r269, %r2862, %r11, %r218;
	// end inline asm
	// begin inline asm
	madc.hi.cc.u32 %r273, %r2862, %r11, %r222;
	// end inline asm
	// begin inline asm
	madc.lo.cc.u32 %r277, %r2860, %r11, %r226;
	// end inline asm
	// begin inline asm
	madc.hi.cc.u32 %r281, %r2860, %r11, %r250;
	// end inline asm
	// begin inline asm
	addc.cc.u32 %r285, %r265, %r643;
	// end inline asm
	// begin inline asm
	mad.lo.cc.u32 %r288, %r2861, %r12, %r277;
	// end inline asm
	// begin inline asm
	madc.hi.cc.u32 %r292, %r2861, %r12, %r281;
	// end inline asm
	// begin inline asm
	madc.lo.cc.u32 %r296, %r2859, %r12, %r643;
	// end inline asm
	// begin inline asm
	madc.hi.cc.u32 %r300, %r2859, %r12, %r643;
	// end inline asm
	// begin inline asm
	mad.lo.cc.u32 %r304, %r2862, %r12, %r253;
	// end inline asm
	// begin inline asm
	madc.hi.cc.u32 %r308, %r2862, %r12, %r257;
	// end inline asm
	// begin inline asm
	madc.lo.cc.u32 %r312, %r2860, %r12, %r261;
	// end inline asm
	// begin inline asm
	madc.hi.cc.u32 %r316, %r2860, %r12, %r285;
	// end inline asm
	// begin inline asm
	addc.cc.u32 %r320, %r300, %r643;
	// end inline asm
	// begin inline asm
	add.cc.u32 %r323, %r197, %r234;
	// end inline asm
	// begin inline asm
	addc.cc.u32 %r326, %r269, %r238;
	// end inline asm
	// begin inline asm
	addc.cc.u32 %r329, %r273, %r304;
	// end inline asm
	// begin inline asm
	addc.cc.u32 %r332, %r288, %r308;
	// end inline asm
	// begin inline asm
	addc.cc.u32 %r335, %r292, %r312;
	// end inline asm
	// begin inline asm
	addc.cc.u32 %r338, %r296, %r316;
	// end inline asm
	// begin inline asm
	addc.u32 %r341, %r320, %r643;
	// end inline asm
	// begin inline asm
	mul.lo.u32 %r344, %r2858, %r13;
	// end inline asm
	// begin inline asm
	mul.hi.u32 %r347, %r2858, %r13;
	// end inline asm
	// begin inline asm
	mul.lo.u32 %r350, %r2856, %r13;
	// end inline asm
	// begin inline asm
	mul.hi.u32 %r353, %r2856, %r13;
	// end inline asm
	// begin inline asm
	mul.lo.u32 %r356, %r2857, %r13;
	// end inline asm
	// begin inline asm
	mul.hi.u32 %r359, %r2857, %r13;
	// end inline asm
	// begin inline asm
	mul.lo.u32 %r362, %r2855, %r13;
	// end inline asm
	// begin inline asm
	mul.hi.u32 %r365, %r2855, %r13;
	// end inline asm
	// begin inline asm
	mad.lo.cc.u32 %r368, %r2857, %r14, %r350;
	// end inline asm
	// begin inline asm
	madc.hi.cc.u32 %r372, %r2857, %r14, %r353;
	// end inline asm
	// begin inline asm
	madc.lo.cc.u32 %r376, %r2855, %r14, %r643;
	// end inline asm
	// begin inline asm
	madc.hi.cc.u32 %r380, %r2855, %r14, %r643;
	// end inline asm
	// begin inline asm
	mad.lo.cc.u32 %r384, %r2858, %r14, %r356;
	// end inline asm
	// begin inline asm
	madc.hi.cc.u32 %r388, %r2858, %r14, %r359;
	// end inline asm
	// begin inline asm
	madc.lo.cc.u32 %r392, %r2856, %r14, %r362;
	// end inline asm
	// begin inline asm
	madc.hi.cc.u32 %r396, %r2856, %r14, %r365;
	// end inline asm
	// begin inline asm
	addc.cc.u32 %r400, %r380, %r643;
	// end inline asm
	// begin inline asm
	mad.lo.cc.u32 %r403, %r2857, %r15, %r392;
	// end inline asm
	// begin inline asm
	madc.hi.cc.u32 %r407, %r2857, %r15, %r396;
	// end inline asm
	// begin inline asm
	madc.lo.cc.u32 %r411, %r2855, %r15, %r643;
	// end inline asm
	// begin inline asm
	madc.hi.cc.u32 %r415, %r2855, %r15, %r643;
	// end inline asm
	// begin inline asm
	mad.lo.cc.u32 %r419, %r2858, %r15, %r368;
	// end inline asm
	// begin inline asm
	madc.hi.cc.u32 %r423, %r2858, %r15, %r372;
	// end inline asm
	// begin inline asm
	madc.lo.cc.u32 %r427, %r2856, %r15, %r376;
	// end inline asm
	// begin inline asm
	madc.hi.cc.u32 %r431, %r2856, %r15, %r400;
	// end inline asm
	// begin inline asm
	addc.cc.u32 %r435, %r415, %r643;
	// end inline asm
	// begin inline asm
	mad.lo.cc.u32 %r438, %r2857, %r16, %r427;
	// end inline asm
	// begin inline asm
	madc.hi.cc.u32 %r442, %r2857, %r16, %r431;
	// end inline asm
	// begin inline asm
	madc.lo.cc.u32 %r446, %r2855, %r16, %r643;
	// end inline asm
	// begin inline asm
	madc.hi.cc.u32 %r450, %r2855, %r16, %r643;
	// end inline asm
	// begin inline asm
	mad.lo.cc.u32 %r454, %r2858, %r16, %r403;
	// end inline asm
	// begin inline asm
	madc.hi.cc.u32 %r458, %r2858, %r16, %r407;
	// end inline asm
	// begin inline asm
	madc.lo.cc.u32 %r462, %r2856, %r16, %r411;
	// end inline asm
	// begin inline asm
	madc.hi.cc.u32 %r466, %r2856, %r16, %r435;
	// end inline asm
	// begin inline asm
	addc.cc.u32 %r470, %r450, %r643;
	// end inline asm
	// begin inline asm
	add.cc.u32 %r473, %r347, %r384;
	// end inline asm
	// begin inline asm
	addc.cc.u32 %r476, %r419, %r388;
	// end inline asm
	// begin inline asm
	addc.cc.u32 %r479, %r423, %r454;
	// end inline asm
	// begin inline asm
	addc.cc.u32 %r482, %r438, %r458;
	// end inline asm
	// begin inline asm
	addc.cc.u32 %r485, %r442, %r462;
	// end inline asm
	// begin inline asm
	addc.cc.u32 %r488, %r446, %r466;
	// end inline asm
	// begin inline asm
	addc.u32 %r491, %r470, %r643;
	// end inline asm
	// begin inline asm
	sub.cc.u32 %r494, %r2858, %r2862;
	// end inline asm
	// begin inline asm
	subc.cc.u32 %r497, %r2857, %r2861;
	// end inline asm
	// begin inline asm
	subc.cc.u32 %r500, %r2856, %r2860;
	// end inline asm
	// begin inline asm
	subc.cc.u32 %r503, %r2855, %r2859;
	// end inline asm
	// begin inline asm
	subc.u32 %r506, %r643, %r643;
	// end inline asm
	// begin inline asm
	sub.cc.u32 %r509, %r9, %r13;
	// end inline asm
	// begin inline asm
	subc.cc.u32 %r512, %r10, %r14;
	// end inline asm
	// begin inline asm
	subc.cc.u32 %r515, %r11, %r15;
	// end inline asm
	// begin inline asm
	subc.cc.u32 %r518, %r12, %r16;
	// end inline asm
	// begin inline asm
	subc.u32 %r521, %r643, %r643;
	// end inline asm
	// begin inline asm
	mad.lo.cc.u32 %r524, %r494, %r509, %r194;
	// end inline asm
	// begin inline asm
	madc.hi.cc.u32 %r528, %r494, %r509, %r323;
	// end inline asm
	// begin inline asm
	madc.lo.cc.u32 %r532, %r500, %r509, %r326;
	// end inline asm
	// begin inline asm
	madc.hi.cc.u32 %r536, %r500, %r509, %r329;
	// end inline asm
	// begin inline asm
	addc.u32 %r540, %r643, %r643;
	// end inline asm
	// begin inline asm
	mad.lo.cc.u32 %r543, %r497, %r509, %r473;
	// end inline asm
	// begin inline asm
	madc.hi.cc.u32 %r547, %r497, %r509, %r476;
	// end inline asm
	// begin inline asm
	madc.lo.cc.u32 %r551, %r503, %r509, %r479;
	// end inline asm
	// begin inline asm
	madc.hi.cc.u32 %r555, %r503, %r509, %r482;
	// end inline asm
	// begin inline asm
	addc.u32 %r559, %r643, %r643;
	// end inline asm
	// begin inline asm
	mad.lo.cc.u32 %r562, %r497, %r512, %r532;
	// end inline asm
	// begin inline asm
	madc.hi.cc.u32 %r566, %r497, %r512, %r536;
	// end inline asm
	// begin inline asm
	madc.lo.cc.u32 %r570, %r503, %r512, %r332;
	// end inline asm
	// begin inline asm
	madc.hi.cc.u32 %r574, %r503, %r512, %r335;
	// end inline asm
	// begin inline asm
	addc.u32 %r578, %r643, %r643;
	// end inline asm
	// begin inline asm
	mad.lo.cc.u32 %r581, %r494, %r512, %r543;
	// end inline asm
	// begin inline asm
	madc.hi.cc.u32 %r585, %r494, %r512, %r547;
	// end inline asm
	// begin inline asm
	madc.lo.cc.u32 %r589, %r500, %r512, %r551;
	// end inline asm
	// begin inline asm
	madc.hi.cc.u32 %r593, %r500, %r512, %r555;
	// end inline asm
	// begin inline asm
	addc.cc.u32 %r597, %r574, %r559;
	// end inline asm
	// begin inline asm
	addc.u32 %r600, %r578, %r643;
	// end inline asm
	// begin inline asm
	mad.lo.cc.u32 %r603, %r497, %r515, %r589;
	// end inline asm
	// begin inline asm
	madc.hi.cc.u32 %r607, %r497, %r515, %r593;
	// end inline asm
	// begin inline asm
	madc.lo.cc.u32 %r611, %r503, %r515, %r485;
	// end inline asm
	// begin inline asm
	madc.hi.cc.u32 %r615, %r503, %r515, %r488;
	// end inline asm
	// begin inline asm
	addc.u32 %r619, %r643, %r643;
	// end inline asm
	// begin inline asm
	mad.lo.cc.u32 %r622, %r494, %r515, %r562;
	// end inline asm
	// begin inline asm
	madc.hi.cc.u32 %r626, %r494, %r515, %r566;
	// end inline asm
	// begin inline asm
	madc.lo.cc.u32 %r630, %r500, %r515, %r570;
	// end inline asm
	// begin inline asm
	madc.hi.cc.u32 %r634, %r500, %r515, %r597;
	// end inline asm
	// begin inline asm
	addc.cc.u32 %r638, %r615, %r600;
	// end inline asm
	// begin inline asm
	addc.u32 %r641, %r619, %r643;
	// end inline asm
	mov.b32 	%r645, -1;
	// begin inline asm
	add.cc.u32 %r644, %r645, %r540;
	// end inline asm
	// begin inline asm
	madc.lo.cc.u32 %r647, %r497, %r518, %r630;
	// end inline asm
	// begin inline asm
	madc.hi.cc.u32 %r651, %r497, %r518, %r634;
	// end inline asm
	// begin inline asm
	madc.lo.cc.u32 %r655, %r503, %r518, %r338;
	// end inline asm
	// begin inline asm
	madc.hi.cc.u32 %r659, %r503, %r518, %r341;
	// end inline asm
	// begin inline asm
	mad.lo.cc.u32 %r663, %r494, %r518, %r603;
	// end inline asm
	// begin inline asm
	madc.hi.cc.u32 %r667, %r494, %r518, %r607;
	// end inline asm
	// begin inline asm
	madc.lo.cc.u32 %r671, %r500, %r518, %r611;
	// end inline asm
	// begin inline asm
	madc.hi.cc.u32 %r675, %r500, %r518, %r638;
	// end inline asm
	// begin inline asm
	addc.cc.u32 %r679, %r659, %r641;
	// end inline asm
	// begin inline asm
	add.cc.u32 %r682, %r524, %r344;
	// end inline asm
	// begin inline asm
	addc.cc.u32 %r685, %r528, %r581;
	// end inline asm
	// begin inline asm
	addc.cc.u32 %r688, %r622, %r585;
	// end inline asm
	// begin inline asm
	addc.cc.u32 %r691, %r626, %r663;
	// end inline asm
	// begin inline asm
	addc.cc.u32 %r2854, %r647, %r667;
	// end inline asm
	// begin inline asm
	addc.cc.u32 %r2853, %r651, %r671;
	// end inline asm
	// begin inline asm
	addc.cc.u32 %r2852, %r655, %r675;
	// end inline asm
	// begin inline asm
	addc.u32 %r2851, %r679, %r491;
	// end inline asm
	setp.eq.s32 	%p2, %r506, 0;
	@%p2 bra 	$L__BB1_4;
	// begin inline asm
	sub.cc.u32 %r2854, %r2854, %r509;
	// end inline asm
	// begin inline asm
	subc.cc.u32 %r2853, %r2853, %r512;
	// end inline asm
	// begin inline asm
	subc.cc.u32 %r2852, %r2852, %r515;
	// end inline asm
	// begin inline asm
	subc.u32 %r2851, %r2851, %r518;
	// end inline asm
$L__BB1_4:
	setp.eq.s32 	%p3, %r521, 0;
	@%p3 bra 	$L__BB1_6;
	// begin inline asm
	sub.cc.u32 %r2854, %r2854, %r494;
	// end inline asm
	// begin inline asm
	subc.cc.u32 %r2853, %r2853, %r497;
	// end inline asm
	// begin inline asm
	subc.cc.u32 %r2852, %r2852, %r500;
	// end inline asm
	// begin inline asm
	subc.u32 %r2851, %r2851, %r503;
	// end inline asm
$L__BB1_6:
	// begin inline asm
	add.cc.u32 %r730, %r332, %r682;
	// end inline asm
	// begin inline asm
	addc.cc.u32 %r733, %r335, %r685;
	// end inline asm
	// begin inline asm
	addc.cc.u32 %r736, %r338, %r688;
	// end inline asm
	// begin inline asm
	addc.cc.u32 %r739, %r341, %r691;
	// end inline asm
	// begin inline asm
	addc.cc.u32 %r742, %r344, %r2854;
	// end inline asm
	// begin inline asm
	addc.cc.u32 %r745, %r473, %r2853;
	// end inline asm
	// begin inline asm
	addc.cc.u32 %r748, %r476, %r2852;
	// end inline asm
	// begin inline asm
	addc.cc.u32 %r751, %r479, %r2851;
	// end inline asm
	mov.b32 	%r1486, 0;
	// begin inline asm
	addc.u32 %r754, %r1486, %r1486;
	// end inline asm
	// begin inline asm
	addc.cc.u32 %r757, %r482, %r1486;
	// end inline asm
	// begin inline asm
	addc.cc.u32 %r760, %r485, %r1486;
	// end inline asm
	// begin inline asm
	addc.cc.u32 %r763, %r488, %r1486;
	// end inline asm
	// begin inline asm
	addc.cc.u32 %r766, %r491, %r1486;
	// end inline asm
	mov.b32 	%r800, 4;
	// begin inline asm
	shf.l.clamp.b32 %r769, %r739, %r742, %r800;
	// end inline asm
	// begin inline asm
	shf.l.clamp.b32 %r773, %r742, %r745, %r800;
	// end inline asm
	// begin inline asm
	shf.l.clamp.b32 %r777, %r745, %r748, %r800;
	// end inline asm
	// begin inline asm
	shf.l.clamp.b32 %r781, %r748, %r751, %r800;
	// end inline asm
	// begin inline asm
	shf.l.clamp.b32 %r785, %r751, %r757, %r800;
	// end inline asm
	// begin inline asm
	shf.l.clamp.b32 %r789, %r757, %r760, %r800;
	// end inline asm
	// begin inline asm
	shf.l.clamp.b32 %r793, %r760, %r763, %r800;
	// end inline asm
	// begin inline asm
	shf.l.clamp.b32 %r797, %r763, %r766, %r800;
	// end inline asm
	mov.b32 	%r809, -1105336027;
	// begin inline asm
	mul.hi.u32 %r801, %r793, %r809;
	// end inline asm
	// begin inline asm
	mul.lo.u32 %r804, %r797, %r809;
	// end inline asm
	// begin inline asm
	mul.hi.u32 %r807, %r797, %r809;
	// end inline asm
	mov.b32 	%r828, 1644626854;
	// begin inline asm
	mad.hi.cc.u32 %r810, %r789, %r828, %r801;
	// end inline asm
	// begin inline asm
	madc.lo.cc.u32 %r814, %r797, %r828, %r1486;
	// end inline asm
	// begin inline asm
	madc.hi.u32 %r818, %r797, %r828, %r1486;
	// end inline asm
	// begin inline asm
	mad.lo.cc.u32 %r822, %r793, %r828, %r804;
	// end inline asm
	// begin inline asm
	madc.hi.cc.u32 %r826, %r793, %r828, %r807;
	// end inline asm
	// begin inline asm
	addc.cc.u32 %r830, %r818, %r1486;
	// end inline asm
	mov.b32 	%r859, 166232238;
	// begin inline asm
	mad.lo.cc.u32 %r833, %r789, %r859, %r822;
	// end inline asm
	// begin inline asm
	madc.hi.cc.u32 %r837, %r789, %r859, %r826;
	// end inline asm
	// begin inline asm
	madc.lo.cc.u32 %r841, %r797, %r859, %r1486;
	// end inline asm
	// begin inline asm
	madc.hi.u32 %r845, %r797, %r859, %r1486;
	// end inline asm
	// begin inline asm
	mad.hi.cc.u32 %r849, %r785, %r859, %r810;
	// end inline asm
	// begin inline asm
	madc.lo.cc.u32 %r853, %r793, %r859, %r814;
	// end inline asm
	// begin inline asm
	madc.hi.cc.u32 %r857, %r793, %r859, %r830;
	// end inline asm
	// begin inline asm
	addc.cc.u32 %r861, %r845, %r1486;
	// end inline asm
	mov.b32 	%r898, 1900315936;
	// begin inline asm
	mad.hi.cc.u32 %r864, %r781, %r898, %r849;
	// end inline asm
	// begin inline asm
	madc.lo.cc.u32 %r868, %r789, %r898, %r853;
	// end inline asm
	// begin inline asm
	madc.hi.cc.u32 %r872, %r789, %r898, %r857;
	// end inline asm
	// begin inline asm
	madc.lo.cc.u32 %r876, %r797, %r898, %r1486;
	// end inline asm
	// begin inline asm
	madc.hi.u32 %r880, %r797, %r898, %r1486;
	// end inline asm
	// begin inline asm
	mad.lo.cc.u32 %r884, %r785, %r898, %r833;
	// end inline asm
	// begin inline asm
	madc.hi.cc.u32 %r888, %r785, %r898, %r837;
	// end inline asm
	// begin inline asm
	madc.lo.cc.u32 %r892, %r793, %r898, %r841;
	// end inline asm
	// begin inline asm
	madc.hi.cc.u32 %r896, %r793, %r898, %r861;
	// end inline asm
	// begin inline asm
	addc.cc.u32 %r900, %r880, %r1486;
	// end inline asm
	mov.b32 	%r945, 1745301524;
	// begin inline asm
	mad.lo.cc.u32 %r903, %r781, %r945, %r884;
	// end inline asm
	// begin inline asm
	madc.hi.cc.u32 %r907, %r781, %r945, %r888;
	// end inline asm
	// begin inline asm
	madc.lo.cc.u32 %r911, %r789, %r945, %r892;
	// end inline asm
	// begin inline asm
	madc.hi.cc.u32 %r915, %r789, %r945, %r896;
	// end inline asm
	// begin inline asm
	madc.lo.cc.u32 %r919, %r797, %r945, %r1486;
	// end inline asm
	// begin inline asm
	madc.hi.u32 %r923, %r797, %r945, %r1486;
	// end inline asm
	// begin inline asm
	mad.hi.cc.u32 %r927, %r777, %r945, %r864;
	// end inline asm
	// begin inline asm
	madc.lo.cc.u32 %r931, %r785, %r945, %r868;
	// end inline asm
	// begin inline asm
	madc.hi.cc.u32 %r935, %r785, %r945, %r872;
	// end inline asm
	// begin inline asm
	madc.lo.cc.u32 %r939, %r793, %r945, %r876;
	// end inline asm
	// begin inline asm
	madc.hi.cc.u32 %r943, %r793, %r945, %r900;
	// end inline asm
	// begin inline asm
	addc.cc.u32 %r947, %r923, %r1486;
	// end inline asm
	mov.b32 	%r1000, -1425585576;
	// begin inline asm
	mad.hi.cc.u32 %r950, %r773, %r1000, %r927;
	// end inline asm
	// begin inline asm
	madc.lo.cc.u32 %r954, %r781, %r1000, %r931;
	// end inline asm
	// begin inline asm
	madc.hi.cc.u32 %r958, %r781, %r1000, %r935;
	// end inline asm
	// begin inline asm
	madc.lo.cc.u32 %r962, %r789, %r1000, %r939;
	// end inline asm
	// begin inline asm
	madc.hi.cc.u32 %r966, %r789, %r1000, %r943;
	// end inline asm
	// begin inline asm
	madc.lo.cc.u32 %r970, %r797, %r1000, %r1486;
	// end inline asm
	// begin inline asm
	madc.hi.u32 %r974, %r797, %r1000, %r1486;
	// end inline asm
	// begin inline asm
	mad.lo.cc.u32 %r978, %r777, %r1000, %r903;
	// end inline asm
	// begin inline asm
	madc.hi.cc.u32 %r982, %r777, %r1000, %r907;
	// end inline asm
	// begin inline asm
	madc.lo.cc.u32 %r986, %r785, %r1000, %r911;
	// end inline asm
	// begin inline asm
	madc.hi.cc.u32 %r990, %r785, %r1000, %r915;
	// end inline asm
	// begin inline asm
	madc.lo.cc.u32 %r994, %r793, %r1000, %r919;
	// end inline asm
	// begin inline asm
	madc.hi.cc.u32 %r998, %r793, %r1000, %r947;
	// end inline asm
	// begin inline asm
	addc.cc.u32 %r1002, %r974, %r1486;
	// end inline asm
	mov.b32 	%r1063, 1647969447;
	// begin inline asm
	mad.lo.cc.u32 %r1005, %r773, %r1063, %r978;
	// end inline asm
	// begin inline asm
	madc.hi.cc.u32 %r1009, %r773, %r1063, %r982;
	// end inline asm
	// begin inline asm
	madc.lo.cc.u32 %r1013, %r781, %r1063, %r986;
	// end inline asm
	// begin inline asm
	madc.hi.cc.u32 %r1017, %r781, %r1063, %r990;
	// end inline asm
	// begin inline asm
	madc.lo.cc.u32 %r1021, %r789, %r1063, %r994;
	// end inline asm
	// begin inline asm
	madc.hi.cc.u32 %r1025, %r789, %r1063, %r998;
	// end inline asm
	// begin inline asm
	madc.lo.cc.u32 %r1029, %r797, %r1063, %r1486;
	// end inline asm
	// begin inline asm
	madc.hi.u32 %r1033, %r797, %r1063, %r1486;
	// end inline asm
	// begin inline asm
	mad.hi.cc.u32 %r1037, %r769, %r1063, %r950;
	// end inline asm
	// begin inline asm
	madc.lo.cc.u32 %r1041, %r777, %r1063, %r954;
	// end inline asm
	// begin inline asm
	madc.hi.cc.u32 %r1045, %r777, %r1063, %r958;
	// end inline asm
	// begin inline asm
	madc.lo.cc.u32 %r1049, %r785, %r1063, %r962;
	// end inline asm
	// begin inline asm
	madc.hi.cc.u32 %r1053, %r785, %r1063, %r966;
	// end inline asm
	// begin inline asm
	madc.lo.cc.u32 %r1057, %r793, %r1063, %r970;
	// end inline asm
	// begin inline asm
	madc.hi.cc.u32 %r1061, %r793, %r1063, %r1002;
	// end inline asm
	// begin inline asm
	addc.cc.u32 %r1065, %r1033, %r1486;
	// end inline asm
	mov.b32 	%r1130, 1420063842;
	// begin inline asm
	mad.lo.cc.u32 %r1068, %r773, %r1130, %r1041;
	// end inline asm
	// begin inline asm
	madc.hi.cc.u32 %r1072, %r773, %r1130, %r1045;
	// end inline asm
	// begin inline asm
	madc.lo.cc.u32 %r1076, %r781, %r1130, %r1049;
	// end inline asm
	// begin inline asm
	madc.hi.cc.u32 %r1080, %r781, %r1130, %r1053;
	// end inline asm
	// begin inline asm
	madc.lo.cc.u32 %r1084, %r789, %r1130, %r1057;
	// end inline asm
	// begin inline asm
	madc.hi.cc.u32 %r1088, %r789, %r1130, %r1061;
	// end inline asm
	// begin inline asm
	madc.lo.cc.u32 %r1092, %r797, %r1130, %r1486;
	// end inline asm
	// begin inline asm
	madc.hi.cc.u32 %r1096, %r797, %r1130, %r1486;
	// end inline asm
	// begin inline asm
	mad.lo.cc.u32 %r1100, %r769, %r1130, %r1005;
	// end inline asm
	// begin inline asm
	madc.hi.cc.u32 %r1104, %r769, %r1130, %r1009;
	// end inline asm
	// begin inline asm
	madc.lo.cc.u32 %r1108, %r777, %r1130, %r1013;
	// end inline asm
	// begin inline asm
	madc.hi.cc.u32 %r1112, %r777, %r1130, %r1017;
	// end inline asm
	// begin inline asm
	madc.lo.cc.u32 %r1116, %r785, %r1130, %r1021;
	// end inline asm
	// begin inline asm
	madc.hi.cc.u32 %r1120, %r785, %r1130, %r1025;
	// end inline asm
	// begin inline asm
	madc.lo.cc.u32 %r1124, %r793, %r1130, %r1029;
	// end inline asm
	// begin inline asm
	madc.hi.cc.u32 %r1128, %r793, %r1130, %r1065;
	// end inline asm
	// begin inline asm
	addc.cc.u32 %r1132, %r1096, %r1486;
	// end inline asm
	// begin inline asm
	add.cc.u32 %r1135, %r1037, %r1100;
	// end inline asm
	// begin inline asm
	addc.cc.u32 %r1138, %r1068, %r1104;
	// end inline asm
	// begin inline asm
	addc.cc.u32 %r1141, %r1072, %r1108;
	// end inline asm
	// begin inline asm
	addc.cc.u32 %r1144, %r1076, %r1112;
	// end inline asm
	// begin inline asm
	addc.cc.u32 %r1147, %r1080, %r1116;
	// end inline asm
	// begin inline asm
	addc.cc.u32 %r1150, %r1084, %r1120;
	// end inline asm
	// begin inline asm
	addc.cc.u32 %r1153, %r1088, %r1124;
	// end inline asm
	// begin inline asm
	addc.cc.u32 %r1156, %r1092, %r1128;
	// end inline asm
	// begin inline asm
	addc.u32 %r1159, %r1132, %r1486;
	// end inline asm
	mov.b32 	%r1462, -268435455;
	// begin inline asm
	mul.lo.u32 %r1162, %r1138, %r1462;
	// end inline asm
	// begin inline asm
	mul.hi.u32 %r1165, %r1138, %r1462;
	// end inline asm
	// begin inline asm
	mul.lo.u32 %r1168, %r1144, %r1462;
	// end inline asm
	// begin inline asm
	mul.hi.u32 %r1171, %r1144, %r1462;
	// end inline asm
	// begin inline asm
	mul.lo.u32 %r1174, %r1150, %r1462;
	// end inline asm
	// begin inline asm
	mul.hi.u32 %r1177, %r1150, %r1462;
	// end inline asm
	// begin inline asm
	mul.lo.u32 %r1180, %r1156, %r1462;
	// end inline asm
	// begin inline asm
	mul.hi.u32 %r1183, %r1156, %r1462;
	// end inline asm
	// begin inline asm
	mul.lo.u32 %r1186, %r1141, %r1462;
	// end inline asm
	// begin inline asm
	mul.hi.u32 %r1189, %r1141, %r1462;
	// end inline asm
	// begin inline asm
	mul.lo.u32 %r1192, %r1147, %r1462;
	// end inline asm
	// begin inline asm
	mul.hi.u32 %r1195, %r1147, %r1462;
	// end inline asm
	// begin inline asm
	mul.lo.u32 %r1198, %r1153, %r1462;
	// end inline asm
	// begin inline asm
	mul.hi.u32 %r1201, %r1153, %r1462;
	// end inline asm
	// begin inline asm
	mul.lo.u32 %r1204, %r1159, %r1462;
	// end inline asm
	mov.b32 	%r1465, 1138881939;
	// begin inline asm
	mad.lo.cc.u32 %r1207, %r1141, %r1465, %r1168;
	// end inline asm
	// begin inline asm
	madc.hi.cc.u32 %r1211, %r1141, %r1465, %r1171;
	// end inline asm
	// begin inline asm
	madc.lo.cc.u32 %r1215, %r1147, %r1465, %r1174;
	// end inline asm
	// begin inline asm
	madc.hi.cc.u32 %r1219, %r1147, %r1465, %r1177;
	// end inline asm
	// begin inline asm
	madc.lo.cc.u32 %r1223, %r1153, %r1465, %r1180;
	// end inline asm
	// begin inline asm
	madc.hi.u32 %r1227, %r1153, %r1465, %r1183;
	// end inline asm
	// begin inline asm
	mad.lo.cc.u32 %r1231, %r1138, %r1465, %r1186;
	// end inline asm
	// begin inline asm
	madc.hi.cc.u32 %r1235, %r1138, %r1465, %r1189;
	// end inline asm
	// begin inline asm
	madc.lo.cc.u32 %r1239, %r1144, %r1465, %r1192;
	// end inline asm
	// begin inline asm
	madc.hi.cc.u32 %r1243, %r1144, %r1465, %r1195;
	// end inline asm
	// begin inline asm
	madc.lo.cc.u32 %r1247, %r1150, %r1465, %r1198;
	// end inline asm
	// begin inline asm
	madc.hi.cc.u32 %r1251, %r1150, %r1465, %r1201;
	// end inline asm
	// begin inline asm
	madc.lo.u32 %r1255, %r1156, %r1465, %r1204;
	// end inline asm
	mov.b32 	%r1468, 2042196113;
	// begin inline asm
	mad.lo.cc.u32 %r1259, %r1141, %r1468, %r1239;
	// end inline asm
	// begin inline asm
	madc.hi.cc.u32 %r1263, %r1141, %r1468, %r1243;
	// end inline asm
	// begin inline asm
	madc.lo.cc.u32 %r1267, %r1147, %r1468, %r1247;
	// end inline asm
	// begin inline asm
	madc.hi.cc.u32 %r1271, %r1147, %r1468, %r1251;
	// end inline asm
	// begin inline asm
	madc.lo.u32 %r1275, %r1153, %r1468, %r1255;
	// end inline asm
	// begin inline asm
	mad.lo.cc.u32 %r1279, %r1138, %r1468, %r1207;
	// end inline asm
	// begin inline asm
	madc.hi.cc.u32 %r1283, %r1138, %r1468, %r1211;
	// end inline asm
	// begin inline asm
	madc.lo.cc.u32 %r1287, %r1144, %r1468, %r1215;
	// end inline asm
	// begin inline asm
	madc.hi.cc.u32 %r1291, %r1144, %r1468, %r1219;
	// end inline asm
	// begin inline asm
	madc.lo.cc.u32 %r1295, %r1150, %r1468, %r1223;
	// end inline asm
	// begin inline asm
	madc.hi.u32 %r1299, %r1150, %r1468, %r1227;
	// end inline asm
	mov.b32 	%r1471, 674490440;
	// begin inline asm
	mad.lo.cc.u32 %r1303, %r1141, %r1471, %r1287;
	// end inline asm
	// begin inline asm
	madc.hi.cc.u32 %r1307, %r1141, %r1471, %r1291;
	// end inline asm
	// begin inline asm
	madc.lo.cc.u32 %r1311, %r1147, %r1471, %r1295;
	// end inline asm
	// begin inline asm
	madc.hi.u32 %r1315, %r1147, %r1471, %r1299;
	// end inline asm
	// begin inline asm
	mad.lo.cc.u32 %r1319, %r1138, %r1471, %r1259;
	// end inline asm
	// begin inline asm
	madc.hi.cc.u32 %r1323, %r1138, %r1471, %r1263;
	// end inline asm
	// begin inline asm
	madc.lo.cc.u32 %r1327, %r1144, %r1471, %r1267;
	// end inline asm
	// begin inline asm
	madc.hi.cc.u32 %r1331, %r1144, %r1471, %r1271;
	// end inline asm
	// begin inline asm
	madc.lo.u32 %r1335, %r1150, %r1471, %r1275;
	// end inline asm
	mov.b32 	%r1474, -2122229667;
	// begin inline asm
	mad.lo.cc.u32 %r1339, %r1141, %r1474, %r1327;
	// end inline asm
	// begin inline asm
	madc.hi.cc.u32 %r1343, %r1141, %r1474, %r1331;
	// end inline asm
	// begin inline asm
	madc.lo.u32 %r1347, %r1147, %r1474, %r1335;
	// end inline asm
	// begin inline asm
	mad.lo.cc.u32 %r1351, %r1138, %r1474, %r1303;
	// end inline asm
	// begin inline asm
	madc.hi.cc.u32 %r1355, %r1138, %r1474, %r1307;
	// end inline asm
	// begin inline asm
	madc.lo.cc.u32 %r1359, %r1144, %r1474, %r1311;
	// end inline asm
	// begin inline asm
	madc.hi.u32 %r1363, %r1144, %r1474, %r1315;
	// end inline asm
	mov.b32 	%r1477, -1202698826;
	// begin inline asm
	mad.lo.cc.u32 %r1367, %r1141, %r1477, %r1359;
	// end inline asm
	// begin inline asm
	madc.hi.u32 %r1371, %r1141, %r1477, %r1363;
	// end inline asm
	// begin inline asm
	mad.lo.cc.u32 %r1375, %r1138, %r1477, %r1339;
	// end inline asm
	// begin inline asm
	madc.hi.cc.u32 %r1379, %r1138, %r1477, %r1343;
	// end inline asm
	// begin inline asm
	madc.lo.u32 %r1383, %r1144, %r1477, %r1347;
	// end inline asm
	mov.b32 	%r1480, -516841431;
	// begin inline asm
	mad.lo.cc.u32 %r1387, %r1141, %r1480, %r1383;
	// end inline asm
	// begin inline asm
	mad.lo.cc.u32 %r1391, %r1138, %r1480, %r1367;
	// end inline asm
	// begin inline asm
	madc.hi.u32 %r1395, %r1138, %r1480, %r1371;
	// end inline asm
	mov.b32 	%r1483, 811880050;
	// begin inline asm
	mad.lo.cc.u32 %r1399, %r1138, %r1483, %r1387;
	// end inline asm
	// begin inline asm
	add.cc.u32 %r1403, %r1165, %r1231;
	// end inline asm
	// begin inline asm
	addc.cc.u32 %r1406, %r1279, %r1235;
	// end inline asm
	// begin inline asm
	addc.cc.u32 %r1409, %r1283, %r1319;
	// end inline asm
	// begin inline asm
	addc.cc.u32 %r1412, %r1351, %r1323;
	// end inline asm
	// begin inline asm
	addc.cc.u32 %r1415, %r1355, %r1375;
	// end inline asm
	// begin inline asm
	addc.cc.u32 %r1418, %r1391, %r1379;
	// end inline asm
	// begin inline asm
	addc.cc.u32 %r1421, %r1395, %r1399;
	// end inline asm
	// begin inline asm
	addc.cc.u32 %r1424, %r1486, %r1426;
	// end inline asm
	// begin inline asm
	addc.cc.u32 %r1427, %r1486, %r1429;
	// end inline asm
	// begin inline asm
	addc.u32 %r1430, %r1486, %r1486;
	// end inline asm
	// begin inline asm
	sub.cc.u32 %r2862, %r194, %r1162;
	// end inline asm
	// begin inline asm
	subc.cc.u32 %r2861, %r323, %r1403;
	// end inline asm
	// begin inline asm
	subc.cc.u32 %r2860, %r326, %r1406;
	// end inline asm
	// begin inline asm
	subc.cc.u32 %r2859, %r329, %r1409;
	// end inline asm
	// begin inline asm
	subc.cc.u32 %r2858, %r730, %r1412;
	// end inline asm
	// begin inline asm
	subc.cc.u32 %r2857, %r733, %r1415;
	// end inline asm
	// begin inline asm
	subc.cc.u32 %r2856, %r736, %r1418;
	// end inline asm
	// begin inline asm
	subc.cc.u32 %r2855, %r739, %r1421;
	// end inline asm
	// begin inline asm
	subc.u32 %r1457, %r1486, %r1486;
	// end inline asm
	// begin inline asm
	sub.cc.u32 %r1460, %r2862, %r1462;
	// end inline asm
	// begin inline asm
	subc.cc.u32 %r1463, %r2861, %r1465;
	// end inline asm
	// begin inline asm
	subc.cc.u32 %r1466, %r2860, %r1468;
	// end inline asm
	// begin inline asm
	subc.cc.u32 %r1469, %r2859, %r1471;
	// end inline asm
	// begin inline asm
	subc.cc.u32 %r1472, %r2858, %r1474;
	// end inline asm
	// begin inline asm
	subc.cc.u32 %r1475, %r2857, %r1477;
	// end inline asm
	// begin inline asm
	subc.cc.u32 %r1478, %r2856, %r1480;
	// end inline asm
	// begin inline asm
	subc.cc.u32 %r1481, %r2855, %r1483;
	// end inline asm
	// begin inline asm
	subc.u32 %r1484, %r1486, %r1486;
	// end inline asm
	setp.ne.s32 	%p4, %r1484, 0;
	@%p4 bra 	$L__BB1_9;
	mov.b32 	%r1489, -268435455;
	// begin inline asm
	sub.cc.u32 %r1487, %r1460, %r1489;
	// end inline asm
	mov.b32 	%r1492, 1138881939;
	// begin inline asm
	subc.cc.u32 %r1490, %r1463, %r1492;
	// end inline asm
	mov.b32 	%r1495, 2042196113;
	// begin inline asm
	subc.cc.u32 %r1493, %r1466, %r1495;
	// end inline asm
	mov.b32 	%r1498, 674490440;
	// begin inline asm
	subc.cc.u32 %r1496, %r1469, %r1498;
	// end inline asm
	mov.b32 	%r1501, -2122229667;
	// begin inline asm
	subc.cc.u32 %r1499, %r1472, %r1501;
	// end inline asm
	mov.b32 	%r1504, -1202698826;
	// begin inline asm
	subc.cc.u32 %r1502, %r1475, %r1504;
	// end inline asm
	mov.b32 	%r1507, -516841431;
	// begin inline asm
	subc.cc.u32 %r1505, %r1478, %r1507;
	// end inline asm
	mov.b32 	%r1510, 811880050;
	// begin inline asm
	subc.cc.u32 %r1508, %r1481, %r1510;
	// end inline asm
	mov.b32 	%r1513, 0;
	// begin inline asm
	subc.u32 %r1511, %r1513, %r1513;
	// end inline asm
	setp.ne.s32 	%p5, %r1511, 0;
	mov.u32 	%r2855, %r1481;
	mov.u32 	%r2856, %r1478;
	mov.u32 	%r2857, %r1475;
	mov.u32 	%r2858, %r1472;
	mov.u32 	%r2859, %r1469;
	mov.u32 	%r2860, %r1466;
	mov.u32 	%r2861, %r1463;
	mov.u32 	%r2862, %r1460;
	@%p5 bra 	$L__BB1_9;
	mov.u32 	%r2855, %r1508;
	mov.u32 	%r2856, %r1505;
	mov.u32 	%r2857, %r1502;
	mov.u32 	%r2858, %r1499;
	mov.u32 	%r2859, %r1496;
	mov.u32 	%r2860, %r1493;
	mov.u32 	%r2861, %r1490;
	mov.u32 	%r2862, %r1487;
$L__BB1_9:
	add.s32 	%r2846, %r2846, 1;
	setp.ne.s32 	%p6, %r2846, 499;
	@%p6 bra 	$L__BB1_2;
	// begin inline asm
	mul.lo.u32 %r1514, %r2862, %r9;
	// end inline asm
	// begin inline asm
	mul.hi.u32 %r1517, %r2862, %r9;
	// end inline asm
	// begin inline asm
	mul.lo.u32 %r1520, %r2860, %r9;
	// end inline asm
	// begin inline asm
	mul.hi.u32 %r1523, %r2860, %r9;
	// end inline asm
	// begin inline asm
	mul.lo.u32 %r1526, %r2861, %r9;
	// end inline asm
	// begin inline asm
	mul.hi.u32 %r1529, %r2861, %r9;
	// end inline asm
	// begin inline asm
	mul.lo.u32 %r1532, %r2859, %r9;
	// end inline asm
	// begin inline asm
	mul.hi.u32 %r1535, %r2859, %r9;
	// end inline asm
	// begin inline asm
	mad.lo.cc.u32 %r1538, %r2861, %r10, %r1520;
	// end inline asm
	// begin inline asm
	madc.hi.cc.u32 %r1542, %r2861, %r10, %r1523;
	// end inline asm
	mov.b32 	%r1963, 0;
	// begin inline asm
	madc.lo.cc.u32 %r1546, %r2859, %r10, %r1963;
	// end inline asm
	// begin inline asm
	madc.hi.cc.u32 %r1550, %r2859, %r10, %r1963;
	// end inline asm
	// begin inline asm
	mad.lo.cc.u32 %r1554, %r2862, %r10, %r1526;
	// end inline asm
	// begin inline asm
	madc.hi.cc.u32 %r1558, %r2862, %r10, %r1529;
	// end inline asm
	// begin inline asm
	madc.lo.cc.u32 %r1562, %r2860, %r10, %r1532;
	// end inline asm
	// begin inline asm
	madc.hi.cc.u32 %r1566, %r2860, %r10, %r1535;
	// end inline asm
	// begin inline asm
	addc.cc.u32 %r1570, %r1550, %r1963;
	// end inline asm
	// begin inline asm
	mad.lo.cc.u32 %r1573, %r2861, %r11, %r1562;
	// end inline asm
	// begin inline asm
	madc.hi.cc.u32 %r1577, %r2861, %r11, %r1566;
	// end inline asm
	// begin inline asm
	madc.lo.cc.u32 %r1581, %r2859, %r11, %r1963;
	// end inline asm
	// begin inline asm
	madc.hi.cc.u32 %r1585, %r2859, %r11, %r1963;
	// end inline asm
	// begin inline asm
	mad.lo.cc.u32 %r1589, %r2862, %r11, %r1538;
	// end inline asm
	// begin inline asm
	madc.hi.cc.u32 %r1593, %r2862, %r11, %r1542;
	// end inline asm
	// begin inline asm
	madc.lo.cc.u32 %r1597, %r2860, %r11, %r1546;
	// end inline asm
	// begin inline asm
	madc.hi.cc.u32 %r1601, %r2860, %r11, %r1570;
	// end inline asm
	// begin inline asm
	addc.cc.u32 %r1605, %r1585, %r1963;
	// end inline asm
	// begin inline asm
	mad.lo.cc.u32 %r1608, %r2861, %r12, %r1597;
	// end inline asm
	// begin inline asm
	madc.hi.cc.u32 %r1612, %r2861, %r12, %r1601;
	// end inline asm
	// begin inline asm
	madc.lo.cc.u32 %r1616, %r2859, %r12, %r1963;
	// end inline asm
	// begin inline asm
	madc.hi.cc.u32 %r1620, %r2859, %r12, %r1963;
	// end inline asm
	// begin inline asm
	mad.lo.cc.u32 %r1624, %r2862, %r12, %r1573;
	// end inline asm
	// begin inline asm
	madc.hi.cc.u32 %r1628, %r2862, %r12, %r1577;
	// end inline asm
	// begin inline asm
	madc.lo.cc.u32 %r1632, %r2860, %r12, %r1581;
	// end inline asm
	// begin inline asm
	madc.hi.cc.u32 %r1636, %r2860, %r12, %r1605;
	// end inline asm
	// begin inline asm
	addc.cc.u32 %r1640, %r1620, %r1963;
	// end inline asm
	// begin inline asm
	add.cc.u32 %r1643, %r1517, %r1554;
	// end inline asm
	// begin inline asm
	addc.cc.u32 %r1646, %r1589, %r1558;
	// end inline asm
	// begin inline asm
	addc.cc.u32 %r1649, %r1593, %r1624;
	// end inline asm
	// begin inline asm
	addc.cc.u32 %r1652, %r1608, %r1628;
	// end inline asm
	// begin inline asm
	addc.cc.u32 %r1655, %r1612, %r1632;
	// end inline asm
	// begin inline asm
	addc.cc.u32 %r1658, %r1616, %r1636;
	// end inline asm
	// begin inline asm
	addc.u32 %r1661, %r1640, %r1963;
	// end inline asm
	// begin inline asm
	mul.lo.u32 %r1664, %r2858, %r13;
	// end inline asm
	// begin inline asm
	mul.hi.u32 %r1667, %r2858, %r13;
	// end inline asm
	// begin inline asm
	mul.lo.u32 %r1670, %r2856, %r13;
	// end inline asm
	// begin inline asm
	mul.hi.u32 %r1673, %r2856, %r13;
	// end inline asm
	// begin inline asm
	mul.lo.u32 %r1676, %r2857, %r13;
	// end inline asm
	// begin inline asm
	mul.hi.u32 %r1679, %r2857, %r13;
	// end inline asm
	// begin inline asm
	mul.lo.u32 %r1682, %r2855, %r13;
	// end inline asm
	// begin inline asm
	mul.hi.u32 %r1685, %r2855, %r13;
	// end inline asm
	// begin inline asm
	mad.lo.cc.u32 %r1688, %r2857, %r14, %r1670;
	// end inline asm
	// begin inline asm
	madc.hi.cc.u32 %r1692, %r2857, %r14, %r1673;
	// end inline asm
	// begin inline asm
	madc.lo.cc.u32 %r1696, %r2855, %r14, %r1963;
	// end inline asm
	// begin inline asm
	madc.hi.cc.u32 %r1700, %r2855, %r14, %r1963;
	// end inline asm
	// begin inline asm
	mad.lo.cc.u32 %r1704, %r2858, %r14, %r1676;
	// end inline asm
	// begin inline asm
	madc.hi.cc.u32 %r1708, %r2858, %r14, %r1679;
	// end inline asm
	// begin inline asm
	madc.lo.cc.u32 %r1712, %r2856, %r14, %r1682;
	// end inline asm
	// begin inline asm
	madc.hi.cc.u32 %r1716, %r2856, %r14, %r1685;
	// end inline asm
	// begin inline asm
	addc.cc.u32 %r1720, %r1700, %r1963;
	// end inline asm
	// begin inline asm
	mad.lo.cc.u32 %r1723, %r2857, %r15, %r1712;
	// end inline asm
	// begin inline asm
	madc.hi.cc.u32 %r1727, %r2857, %r15, %r1716;
	// end inline asm
	// begin inline asm
	madc.lo.cc.u32 %r1731, %r2855, %r15, %r1963;
	// end inline asm
	// begin inline asm
	madc.hi.cc.u32 %r1735, %r2855, %r15, %r1963;
	// end inline asm
	// begin inline asm
	mad.lo.cc.u32 %r1739, %r2858, %r15, %r1688;
	// end inline asm
	// begin inline asm
	madc.hi.cc.u32 %r1743, %r2858, %r15, %r1692;
	// end inline asm
	// begin inline asm
	madc.lo.cc.u32 %r1747, %r2856, %r15, %r1696;
	// end inline asm
	// begin inline asm
	madc.hi.cc.u32 %r1751, %r2856, %r15, %r1720;
	// end inline asm
	// begin inline asm
	addc.cc.u32 %r1755, %r1735, %r1963;
	// end inline asm
	// begin inline asm
	mad.lo.cc.u32 %r1758, %r2857, %r16, %r1747;
	// end inline asm
	// begin inline asm
	madc.hi.cc.u32 %r1762, %r2857, %r16, %r1751;
	// end inline asm
	// begin inline asm
	madc.lo.cc.u32 %r1766, %r2855, %r16, %r1963;
	// end inline asm
	// begin inline asm
	madc.hi.cc.u32 %r1770, %r2855, %r16, %r1963;
	// end inline asm
	// begin inline asm
	mad.lo.cc.u32 %r1774, %r2858, %r16, %r1723;
	// end inline asm
	// begin inline asm
	madc.hi.cc.u32 %r1778, %r2858, %r16, %r1727;
	// end inline asm
	// begin inline asm
	madc.lo.cc.u32 %r1782, %r2856, %r16, %r1731;
	// end inline asm
	// begin inline asm
	madc.hi.cc.u32 %r1786, %r2856, %r16, %r1755;
	// end inline asm
	// begin inline asm
	addc.cc.u32 %r1790, %r1770, %r1963;
	// end inline asm
	// begin inline asm
	add.cc.u32 %r1793, %r1667, %r1704;
	// end inline asm
	// begin inline asm
	addc.cc.u32 %r1796, %r1739, %r1708;
	// end inline asm
	// begin inline asm
	addc.cc.u32 %r1799, %r1743, %r1774;
	// end inline asm
	// begin inline asm
	addc.cc.u32 %r1802, %r1758, %r1778;
	// end inline asm
	// begin inline asm
	addc.cc.u32 %r1805, %r1762, %r1782;
	// end inline asm
	// begin inline asm
	addc.cc.u32 %r1808, %r1766, %r1786;
	// end inline asm
	// begin inline asm
	addc.u32 %r1811, %r1790, %r1963;
	// end inline asm
	// begin inline asm
	sub.cc.u32 %r1814, %r2858, %r2862;
	// end inline asm
	// begin inline asm
	subc.cc.u32 %r1817, %r2857, %r2861;
	// end inline asm
	// begin inline asm
	subc.cc.u32 %r1820, %r2856, %r2860;
	// end inline asm
	// begin inline asm
	subc.cc.u32 %r1823, %r2855, %r2859;
	// end inline asm
	// begin inline asm
	subc.u32 %r1826, %r1963, %r1963;
	// end inline asm
	// begin inline asm
	sub.cc.u32 %r1829, %r9, %r13;
	// end inline asm
	// begin inline asm
	subc.cc.u32 %r1832, %r10, %r14;
	// end inline asm
	// begin inline asm
	subc.cc.u32 %r1835, %r11, %r15;
	// end inline asm
	// begin inline asm
	subc.cc.u32 %r1838, %r12, %r16;
	// end inline asm
	// begin inline asm
	subc.u32 %r1841, %r1963, %r1963;
	// end inline asm
	// begin inline asm
	mad.lo.cc.u32 %r1844, %r1814, %r1829, %r1514;
	// end inline asm
	// begin inline asm
	madc.hi.cc.u32 %r1848, %r1814, %r1829, %r1643;
	// end inline asm
	// begin inline asm
	madc.lo.cc.u32 %r1852, %r1820, %r1829, %r1646;
	// end inline asm
	// begin inline asm
	madc.hi.cc.u32 %r1856, %r1820, %r1829, %r1649;
	// end inline asm
	// begin inline asm
	addc.u32 %r1860, %r1963, %r1963;
	// end inline asm
	// begin inline asm
	mad.lo.cc.u32 %r1863, %r1817, %r1829, %r1793;
	// end inline asm
	// begin inline asm
	madc.hi.cc.u32 %r1867, %r1817, %r1829, %r1796;
	// end inline asm
	// begin inline asm
	madc.lo.cc.u32 %r1871, %r1823, %r1829, %r1799;
	// end inline asm
	// begin inline asm
	madc.hi.cc.u32 %r1875, %r1823, %r1829, %r1802;
	// end inline asm
	// begin inline asm
	addc.u32 %r1879, %r1963, %r1963;
	// end inline asm
	// begin inline asm
	mad.lo.cc.u32 %r1882, %r1817, %r1832, %r1852;
	// end inline asm
	// begin inline asm
	madc.hi.cc.u32 %r1886, %r1817, %r1832, %r1856;
	// end inline asm
	// begin inline asm
	madc.lo.cc.u32 %r1890, %r1823, %r1832, %r1652;
	// end inline asm
	// begin inline asm
	madc.hi.cc.u32 %r1894, %r1823, %r1832, %r1655;
	// end inline asm
	// begin inline asm
	addc.u32 %r1898, %r1963, %r1963;
	// end inline asm
	// begin inline asm
	mad.lo.cc.u32 %r1901, %r1814, %r1832, %r1863;
	// end inline asm
	// begin inline asm
	madc.hi.cc.u32 %r1905, %r1814, %r1832, %r1867;
	// end inline asm
	// begin inline asm
	madc.lo.cc.u32 %r1909, %r1820, %r1832, %r1871;
	// end inline asm
	// begin inline asm
	madc.hi.cc.u32 %r1913, %r1820, %r1832, %r1875;
	// end inline asm
	// begin inline asm
	addc.cc.u32 %r1917, %r1894, %r1879;
	// end inline asm
	// begin inline asm
	addc.u32 %r1920, %r1898, %r1963;
	// end inline asm
	// begin inline asm
	mad.lo.cc.u32 %r1923, %r1817, %r1835, %r1909;
	// end inline asm
	// begin inline asm
	madc.hi.cc.u32 %r1927, %r1817, %r1835, %r1913;
	// end inline asm
	// begin inline asm
	madc.lo.cc.u32 %r1931, %r1823, %r1835, %r1805;
	// end inline asm
	// begin inline asm
	madc.hi.cc.u32 %r1935, %r1823, %r1835, %r1808;
	// end inline asm
	// begin inline asm
	addc.u32 %r1939, %r1963, %r1963;
	// end inline asm
	// begin inline asm
	mad.lo.cc.u32 %r1942, %r1814, %r1835, %r1882;
	// end inline asm
	// begin inline asm
	madc.hi.cc.u32 %r1946, %r1814, %r1835, %r1886;
	// end inline asm
	// begin inline asm
	madc.lo.cc.u32 %r1950, %r1820, %r1835, %r1890;
	// end inline asm
	// begin inline asm
	madc.hi.cc.u32 %r1954, %r1820, %r1835, %r1917;
	// end inline asm
	// begin inline asm
	addc.cc.u32 %r1958, %r1935, %r1920;
	// end inline asm
	// begin inline asm
	addc.u32 %r1961, %r1939, %r1963;
	// end inline asm
	mov.b32 	%r1965, -1;
	// begin inline asm
	add.cc.u32 %r1964, %r1965, %r1860;
	// end inline asm
	// begin inline asm
	madc.lo.cc.u32 %r1967, %r1817, %r1838, %r1950;
	// end inline asm
	// begin inline asm
	madc.hi.cc.u32 %r1971, %r1817, %r1838, %r1954;
	// end inline asm
	// begin inline asm
	madc.lo.cc.u32 %r1975, %r1823, %r1838, %r1658;
	// end inline asm
	// begin inline asm
	madc.hi.cc.u32 %r1979, %r1823, %r1838, %r1661;
	// end inline asm
	// begin inline asm
	mad.lo.cc.u32 %r1983, %r1814, %r1838, %r1923;
	// end inline asm
	// begin inline asm
	madc.hi.cc.u32 %r1987, %r1814, %r1838, %r1927;
	// end inline asm
	// begin inline asm
	madc.lo.cc.u32 %r1991, %r1820, %r1838, %r1931;
	// end inline asm
	// begin inline asm
	madc.hi.cc.u32 %r1995, %r1820, %r1838, %r1958;
	// end inline asm
	// begin inline asm
	addc.cc.u32 %r1999, %r1979, %r1961;
	// end inline asm
	// begin inline asm
	add.cc.u32 %r2002, %r1844, %r1664;
	// end inline asm
	// begin inline asm
	addc.cc.u32 %r2005, %r1848, %r1901;
	// end inline asm
	// begin inline asm
	addc.cc.u32 %r2008, %r1942, %r1905;
	// end inline asm
	// begin inline asm
	addc.cc.u32 %r2011, %r1946, %r1983;
	// end inline asm
	// begin inline asm
	addc.cc.u32 %r2867, %r1967, %r1987;
	// end inline asm
	// begin inline asm
	addc.cc.u32 %r2868, %r1971, %r1991;
	// end inline asm
	// begin inline asm
	addc.cc.u32 %r2869, %r1975, %r1995;
	// end inline asm
	// begin inline asm
	addc.u32 %r2870, %r1999, %r1811;
	// end inline asm
	setp.eq.s32 	%p7, %r1826, 0;
	@%p7 bra 	$L__BB1_12;
	// begin inline asm
	sub.cc.u32 %r2867, %r2867, %r1829;
	// end inline asm
	// begin inline asm
	subc.cc.u32 %r2868, %r2868, %r1832;
	// end inline asm
	// begin inline asm
	subc.cc.u32 %r2869, %r2869, %r1835;
	// end inline asm
	// begin inline asm
	subc.u32 %r2870, %r2870, %r1838;
	// end inline asm
$L__BB1_12:
	setp.eq.s32 	%p8, %r1841, 0;
	@%p8 bra 	$L__BB1_14;
	// begin inline asm
	sub.cc.u32 %r2867, %r2867, %r1814;
	// end inline asm
	// begin inline asm
	subc.cc.u32 %r2868, %r2868, %r1817;
	// end inline asm
	// begin inline asm
	subc.cc.u32 %r2869, %r2869, %r1820;
	// end inline asm
	// begin inline asm
	subc.u32 %r2870, %r2870, %r1823;
	// end inline asm
$L__BB1_14:
	// begin inline asm
	add.cc.u32 %r2050, %r1652, %r2002;
	// end inline asm
	// begin inline asm
	addc.cc.u32 %r2053, %r1655, %r2005;
	// end inline asm
	// begin inline asm
	addc.cc.u32 %r2056, %r1658, %r2008;
	// end inline asm
	// begin inline asm
	addc.cc.u32 %r2059, %r1661, %r2011;
	// end inline asm
	// begin inline asm
	addc.cc.u32 %r2062, %r1664, %r2867;
	// end inline asm
	// begin inline asm
	addc.cc.u32 %r2065, %r1793, %r2868;
	// end inline asm
	// begin inline asm
	addc.cc.u32 %r2068, %r1796, %r2869;
	// end inline asm
	// begin inline asm
	addc.cc.u32 %r2071, %r1799, %r2870;
	// end inline asm
	mov.b32 	%r2806, 0;
	// begin inline asm
	addc.u32 %r2074, %r2806, %r2806;
	// end inline asm
	// begin inline asm
	addc.cc.u32 %r2077, %r1802, %r2806;
	// end inline asm
	// begin inline asm
	addc.cc.u32 %r2080, %r1805, %r2806;
	// end inline asm
	// begin inline asm
	addc.cc.u32 %r2083, %r1808, %r2806;
	// end inline asm
	// begin inline asm
	addc.cc.u32 %r2086, %r1811, %r2806;
	// end inline asm
	mov.b32 	%r2120, 4;
	// begin inline asm
	shf.l.clamp.b32 %r2089, %r2059, %r2062, %r2120;
	// end inline asm
	// begin inline asm
	shf.l.clamp.b32 %r2093, %r2062, %r2065, %r2120;
	// end inline asm
	// begin inline asm
	shf.l.clamp.b32 %r2097, %r2065, %r2068, %r2120;
	// end inline asm
	// begin inline asm
	shf.l.clamp.b32 %r2101, %r2068, %r2071, %r2120;
	// end inline asm
	// begin inline asm
	shf.l.clamp.b32 %r2105, %r2071, %r2077, %r2120;
	// end inline asm
	// begin inline asm
	shf.l.clamp.b32 %r2109, %r2077, %r2080, %r2120;
	// end inline asm
	// begin inline asm
	shf.l.clamp.b32 %r2113, %r2080, %r2083, %r2120;
	// end inline asm
	// begin inline asm
	shf.l.clamp.b32 %r2117, %r2083, %r2086, %r2120;
	// end inline asm
	mov.b32 	%r2129, -1105336027;
	// begin inline asm
	mul.hi.u32 %r2121, %r2113, %r2129;
	// end inline asm
	// begin inline asm
	mul.lo.u32 %r2124, %r2117, %r2129;
	// end inline asm
	// begin inline asm
	mul.hi.u32 %r2127, %r2117, %r2129;
	// end inline asm
	mov.b32 	%r2148, 1644626854;
	// begin inline asm
	mad.hi.cc.u32 %r2130, %r2109, %r2148, %r2121;
	// end inline asm
	// begin inline asm
	madc.lo.cc.u32 %r2134, %r2117, %r2148, %r2806;
	// end inline asm
	// begin inline asm
	madc.hi.u32 %r2138, %r2117, %r2148, %r2806;
	// end inline asm
	// begin inline asm
	mad.lo.cc.u32 %r2142, %r2113, %r2148, %r2124;
	// end inline asm
	// begin inline asm
	madc.hi.cc.u32 %r2146, %r2113, %r2148, %r2127;
	// end inline asm
	// begin inline asm
	addc.cc.u32 %r2150, %r2138, %r2806;
	// end inline asm
	mov.b32 	%r2179, 166232238;
	// begin inline asm
	mad.lo.cc.u32 %r2153, %r2109, %r2179, %r2142;
	// end inline asm
	// begin inline asm
	madc.hi.cc.u32 %r2157, %r2109, %r2179, %r2146;
	// end inline asm
	// begin inline asm
	madc.lo.cc.u32 %r2161, %r2117, %r2179, %r2806;
	// end inline asm
	// begin inline asm
	madc.hi.u32 %r2165, %r2117, %r2179, %r2806;
	// end inline asm
	// begin inline asm
	mad.hi.cc.u32 %r2169, %r2105, %r2179, %r2130;
	// end inline asm
	// begin inline asm
	madc.lo.cc.u32 %r2173, %r2113, %r2179, %r2134;
	// end inline asm
	// begin inline asm
	madc.hi.cc.u32 %r2177, %r2113, %r2179, %r2150;
	// end inline asm
	// begin inline asm
	addc.cc.u32 %r2181, %r2165, %r2806;
	// end inline asm
	mov.b32 	%r2218, 1900315936;
	// begin inline asm
	mad.hi.cc.u32 %r2184, %r2101, %r2218, %r2169;
	// end inline asm
	// begin inline asm
	madc.lo.cc.u32 %r2188, %r2109, %r2218, %r2173;
	// end inline asm
	// begin inline asm
	madc.hi.cc.u32 %r2192, %r2109, %r2218, %r2177;
	// end inline asm
	// begin inline asm
	madc.lo.cc.u32 %r2196, %r2117, %r2218, %r2806;
	// end inline asm
	// begin inline asm
	madc.hi.u32 %r2200, %r2117, %r2218, %r2806;
	// end inline asm
	// begin inline asm
	mad.lo.cc.u32 %r2204, %r2105, %r2218, %r2153;
	// end inline asm
	// begin inline asm
	madc.hi.cc.u32 %r2208, %r2105, %r2218, %r2157;
	// end inline asm
	// begin inline asm
	madc.lo.cc.u32 %r2212, %r2113, %r2218, %r2161;
	// end inline asm
	// begin inline asm
	madc.hi.cc.u32 %r2216, %r2113, %r2218, %r2181;
	// end inline asm
	// begin inline asm
	addc.cc.u32 %r2220, %r2200, %r2806;
	// end inline asm
	mov.b32 	%r2265, 1745301524;
	// begin inline asm
	mad.lo.cc.u32 %r2223, %r2101, %r2265, %r2204;
	// end inline asm
	// begin inline asm
	madc.hi.cc.u32 %r2227, %r2101, %r2265, %r2208;
	// end inline asm
	// begin inline asm
	madc.lo.cc.u32 %r2231, %r2109, %r2265, %r2212;
	// end inline asm
	// begin inline asm
	madc.hi.cc.u32 %r2235, %r2109, %r2265, %r2216;
	// end inline asm
	// begin inline asm
	madc.lo.cc.u32 %r2239, %r2117, %r2265, %r2806;
	// end inline asm
	// begin inline asm
	madc.hi.u32 %r2243, %r2117, %r2265, %r2806;
	// end inline asm
	// begin inline asm
	mad.hi.cc.u32 %r2247, %r2097, %r2265, %r2184;
	// end inline asm
	// begin inline asm
	madc.lo.cc.u32 %r2251, %r2105, %r2265, %r2188;
	// end inline asm
	// begin inline asm
	madc.hi.cc.u32 %r2255, %r2105, %r2265, %r2192;
	// end inline asm
	// begin inline asm
	madc.lo.cc.u32 %r2259, %r2113, %r2265, %r2196;
	// end inline asm
	// begin inline asm
	madc.hi.cc.u32 %r2263, %r2113, %r2265, %r2220;
	// end inline asm
	// begin inline asm
	addc.cc.u32 %r2267, %r2243, %r2806;
	// end inline asm
	mov.b32 	%r2320, -1425585576;
	// begin inline asm
	mad.hi.cc.u32 %r2270, %r2093, %r2320, %r2247;
	// end inline asm
	// begin inline asm
	madc.lo.cc.u32 %r2274, %r2101, %r2320, %r2251;
	// end inline asm
	// begin inline asm
	madc.hi.cc.u32 %r2278, %r2101, %r2320, %r2255;
	// end inline asm
	// begin inline asm
	madc.lo.cc.u32 %r2282, %r2109, %r2320, %r2259;
	// end inline asm
	// begin inline asm
	madc.hi.cc.u32 %r2286, %r2109, %r2320, %r2263;
	// end inline asm
	// begin inline asm
	madc.lo.cc.u32 %r2290, %r2117, %r2320, %r2806;
	// end inline asm
	// begin inline asm
	madc.hi.u32 %r2294, %r2117, %r2320, %r2806;
	// end inline asm
	// begin inline asm
	mad.lo.cc.u32 %r2298, %r2097, %r2320, %r2223;
	// end inline asm
	// begin inline asm
	madc.hi.cc.u32 %r2302, %r2097, %r2320, %r2227;
	// end inline asm
	// begin inline asm
	madc.lo.cc.u32 %r2306, %r2105, %r2320, %r2231;
	// end inline asm
	// begin inline asm
	madc.hi.cc.u32 %r2310, %r2105, %r2320, %r2235;
	// end inline asm
	// begin inline asm
	madc.lo.cc.u32 %r2314, %r2113, %r2320, %r2239;
	// end inline asm
	// begin inline asm
	madc.hi.cc.u32 %r2318, %r2113, %r2320, %r2267;
	// end inline asm
	// begin inline asm
	addc.cc.u32 %r2322, %r2294, %r2806;
	// end inline asm
	mov.b32 	%r2383, 1647969447;
	// begin inline asm
	mad.lo.cc.u32 %r2325, %r2093, %r2383, %r2298;
	// end inline asm
	// begin inline asm
	madc.hi.cc.u32 %r2329, %r2093, %r2383, %r2302;
	// end inline asm
	// begin inline asm
	madc.lo.cc.u32 %r2333, %r2101, %r2383, %r2306;
	// end inline asm
	// begin inline asm
	madc.hi.cc.u32 %r2337, %r2101, %r2383, %r2310;
	// end inline asm
	// begin inline asm
	madc.lo.cc.u32 %r2341, %r2109, %r2383, %r2314;
	// end inline asm
	// begin inline asm
	madc.hi.cc.u32 %r2345, %r2109, %r2383, %r2318;
	// end inline asm
	// begin inline asm
	madc.lo.cc.u32 %r2349, %r2117, %r2383, %r2806;
	// end inline asm
	// begin inline asm
	madc.hi.u32 %r2353, %r2117, %r2383, %r2806;
	// end inline asm
	// begin inline asm
	mad.hi.cc.u32 %r2357, %r2089, %r2383, %r2270;
	// end inline asm
	// begin inline asm
	madc.lo.cc.u32 %r2361, %r2097, %r2383, %r2274;
	// end inline asm
	// begin inline asm
	madc.hi.cc.u32 %r2365, %r2097, %r2383, %r2278;
	// end inline asm
	// begin inline asm
	madc.lo.cc.u32 %r2369, %r2105, %r2383, %r2282;
	// end inline asm
	// begin inline asm
	madc.hi.cc.u32 %r2373, %r2105, %r2383, %r2286;
	// end inline asm
	// begin inline asm
	madc.lo.cc.u32 %r2377, %r2113, %r2383, %r2290;
	// end inline asm
	// begin inline asm
	madc.hi.cc.u32 %r2381, %r2113, %r2383, %r2322;
	// end inline asm
	// begin inline asm
	addc.cc.u32 %r2385, %r2353, %r2806;
	// end inline asm
	mov.b32 	%r2450, 1420063842;
	// begin inline asm
	mad.lo.cc.u32 %r2388, %r2093, %r2450, %r2361;
	// end inline asm
	// begin inline asm
	madc.hi.cc.u32 %r2392, %r2093, %r2450, %r2365;
	// end inline asm
	// begin inline asm
	madc.lo.cc.u32 %r2396, %r2101, %r2450, %r2369;
	// end inline asm
	// begin inline asm
	madc.hi.cc.u32 %r2400, %r2101, %r2450, %r2373;
	// end inline asm
	// begin inline asm
	madc.lo.cc.u32 %r2404, %r2109, %r2450, %r2377;
	// end inline asm
	// begin inline asm
	madc.hi.cc.u32 %r2408, %r2109, %r2450, %r2381;
	// end inline asm
	// begin inline asm
	madc.lo.cc.u32 %r2412, %r2117, %r2450, %r2806;
	// end inline asm
	// begin inline asm
	madc.hi.cc.u32 %r2416, %r2117, %r2450, %r2806;
	// end inline asm
	// begin inline asm
	mad.lo.cc.u32 %r2420, %r2089, %r2450, %r2325;
	// end inline asm
	// begin inline asm
	madc.hi.cc.u32 %r2424, %r2089, %r2450, %r2329;
	// end inline asm
	// begin inline asm
	madc.lo.cc.u32 %r2428, %r2097, %r2450, %r2333;
	// end inline asm
	// begin inline asm
	madc.hi.cc.u32 %r2432, %r2097, %r2450, %r2337;
	// end inline asm
	// begin inline asm
	madc.lo.cc.u32 %r2436, %r2105, %r2450, %r2341;
	// end inline asm
	// begin inline asm
	madc.hi.cc.u32 %r2440, %r2105, %r2450, %r2345;
	// end inline asm
	// begin inline asm
	madc.lo.cc.u32 %r2444, %r2113, %r2450, %r2349;
	// end inline asm
	// begin inline asm
	madc.hi.cc.u32 %r2448, %r2113, %r2450, %r2385;
	// end inline asm
	// begin inline asm
	addc.cc.u32 %r2452, %r2416, %r2806;
	// end inline asm
	// begin inline asm
	add.cc.u32 %r2455, %r2357, %r2420;
	// end inline asm
	// begin inline asm
	addc.cc.u32 %r2458, %r2388, %r2424;
	// end inline asm
	// begin inline asm
	addc.cc.u32 %r2461, %r2392, %r2428;
	// end inline asm
	// begin inline asm
	addc.cc.u32 %r2464, %r2396, %r2432;
	// end inline asm
	// begin inline asm
	addc.cc.u32 %r2467, %r2400, %r2436;
	// end inline asm
	// begin inline asm
	addc.cc.u32 %r2470, %r2404, %r2440;
	// end inline asm
	// begin inline asm
	addc.cc.u32 %r2473, %r2408, %r2444;
	// end inline asm
	// begin inline asm
	addc.cc.u32 %r2476, %r2412, %r2448;
	// end inline asm
	// begin inline asm
	addc.u32 %r2479, %r2452, %r2806;
	// end inline asm
	mov.b32 	%r2782, -268435455;
	// begin inline asm
	mul.lo.u32 %r2482, %r2458, %r2782;
	// end inline asm
	// begin inline asm
	mul.hi.u32 %r2485, %r2458, %r2782;
	// end inline asm
	// begin inline asm
	mul.lo.u32 %r2488, %r2464, %r2782;
	// end inline asm
	// begin inline asm
	mul.hi.u32 %r2491, %r2464, %r2782;
	// end inline asm
	// begin inline asm
	mul.lo.u32 %r2494, %r2470, %r2782;
	// end inline asm
	// begin inline asm
	mul.hi.u32 %r2497, %r2470, %r2782;
	// end inline asm
	// begin inline asm
	mul.lo.u32 %r2500, %r2476, %r2782;
	// end inline asm
	// begin inline asm
	mul.hi.u32 %r2503, %r2476, %r2782;
	// end inline asm
	// begin inline asm
	mul.lo.u32 %r2506, %r2461, %r2782;
	// end inline asm
	// begin inline asm
	mul.hi.u32 %r2509, %r2461, %r2782;
	// end inline asm
	// begin inline asm
	mul.lo.u32 %r2512, %r2467, %r2782;
	// end inline asm
	// begin inline asm
	mul.hi.u32 %r2515, %r2467, %r2782;
	// end inline asm
	// begin inline asm
	mul.lo.u32 %r2518, %r2473, %r2782;
	// end inline asm
	// begin inline asm
	mul.hi.u32 %r2521, %r2473, %r2782;
	// end inline asm
	// begin inline asm
	mul.lo.u32 %r2524, %r2479, %r2782;
	// end inline asm
	mov.b32 	%r2785, 1138881939;
	// begin inline asm
	mad.lo.cc.u32 %r2527, %r2461, %r2785, %r2488;
	// end inline asm
	// begin inline asm
	madc.hi.cc.u32 %r2531, %r2461, %r2785, %r2491;
	// end inline asm
	// begin inline asm
	madc.lo.cc.u32 %r2535, %r2467, %r2785, %r2494;
	// end inline asm
	// begin inline asm
	madc.hi.cc.u32 %r2539, %r2467, %r2785, %r2497;
	// end inline asm
	// begin inline asm
	madc.lo.cc.u32 %r2543, %r2473, %r2785, %r2500;
	// end inline asm
	// begin inline asm
	madc.hi.u32 %r2547, %r2473, %r2785, %r2503;
	// end inline asm
	// begin inline asm
	mad.lo.cc.u32 %r2551, %r2458, %r2785, %r2506;
	// end inline asm
	// begin inline asm
	madc.hi.cc.u32 %r2555, %r2458, %r2785, %r2509;
	// end inline asm
	// begin inline asm
	madc.lo.cc.u32 %r2559, %r2464, %r2785, %r2512;
	// end inline asm
	// begin inline asm
	madc.hi.cc.u32 %r2563, %r2464, %r2785, %r2515;
	// end inline asm
	// begin inline asm
	madc.lo.cc.u32 %r2567, %r2470, %r2785, %r2518;
	// end inline asm
	// begin inline asm
	madc.hi.cc.u32 %r2571, %r2470, %r2785, %r2521;
	// end inline asm
	// begin inline asm
	madc.lo.u32 %r2575, %r2476, %r2785, %r2524;
	// end inline asm
	mov.b32 	%r2788, 2042196113;
	// begin inline asm
	mad.lo.cc.u32 %r2579, %r2461, %r2788, %r2559;
	// end inline asm
	// begin inline asm
	madc.hi.cc.u32 %r2583, %r2461, %r2788, %r2563;
	// end inline asm
	// begin inline asm
	madc.lo.cc.u32 %r2587, %r2467, %r2788, %r2567;
	// end inline asm
	// begin inline asm
	madc.hi.cc.u32 %r2591, %r2467, %r2788, %r2571;
	// end inline asm
	// begin inline asm
	madc.lo.u32 %r2595, %r2473, %r2788, %r2575;
	// end inline asm
	// begin inline asm
	mad.lo.cc.u32 %r2599, %r2458, %r2788, %r2527;
	// end inline asm
	// begin inline asm
	madc.hi.cc.u32 %r2603, %r2458, %r2788, %r2531;
	// end inline asm
	// begin inline asm
	madc.lo.cc.u32 %r2607, %r2464, %r2788, %r2535;
	// end inline asm
	// begin inline asm
	madc.hi.cc.u32 %r2611, %r2464, %r2788, %r2539;
	// end inline asm
	// begin inline asm
	madc.lo.cc.u32 %r2615, %r2470, %r2788, %r2543;
	// end inline asm
	// begin inline asm
	madc.hi.u32 %r2619, %r2470, %r2788, %r2547;
	// end inline asm
	mov.b32 	%r2791, 674490440;
	// begin inline asm
	mad.lo.cc.u32 %r2623, %r2461, %r2791, %r2607;
	// end inline asm
	// begin inline asm
	madc.hi.cc.u32 %r2627, %r2461, %r2791, %r2611;
	// end inline asm
	// begin inline asm
	madc.lo.cc.u32 %r2631, %r2467, %r2791, %r2615;
	// end inline asm
	// begin inline asm
	madc.hi.u32 %r2635, %r2467, %r2791, %r2619;
	// end inline asm
	// begin inline asm
	mad.lo.cc.u32 %r2639, %r2458, %r2791, %r2579;
	// end inline asm
	// begin inline asm
	madc.hi.cc.u32 %r2643, %r2458, %r2791, %r2583;
	// end inline asm
	// begin inline asm
	madc.lo.cc.u32 %r2647, %r2464, %r2791, %r2587;
	// end inline asm
	// begin inline asm
	madc.hi.cc.u32 %r2651, %r2464, %r2791, %r2591;
	// end inline asm
	// begin inline asm
	madc.lo.u32 %r2655, %r2470, %r2791, %r2595;
	// end inline asm
	mov.b32 	%r2794, -2122229667;
	// begin inline asm
	mad.lo.cc.u32 %r2659, %r2461, %r2794, %r2647;
	// end inline asm
	// begin inline asm
	madc.hi.cc.u32 %r2663, %r2461, %r2794, %r2651;
	// end inline asm
	// begin inline asm
	madc.lo.u32 %r2667, %r2467, %r2794, %r2655;
	// end inline asm
	// begin inline asm
	mad.lo.cc.u32 %r2671, %r2458, %r2794, %r2623;
	// end inline asm
	// begin inline asm
	madc.hi.cc.u32 %r2675, %r2458, %r2794, %r2627;
	// end inline asm
	// begin inline asm
	madc.lo.cc.u32 %r2679, %r2464, %r2794, %r2631;
	// end inline asm
	// begin inline asm
	madc.hi.u32 %r2683, %r2464, %r2794, %r2635;
	// end inline asm
	mov.b32 	%r2797, -1202698826;
	// begin inline asm
	mad.lo.cc.u32 %r2687, %r2461, %r2797, %r2679;
	// end inline asm
	// begin inline asm
	madc.hi.u32 %r2691, %r2461, %r2797, %r2683;
	// end inline asm
	// begin inline asm
	mad.lo.cc.u32 %r2695, %r2458, %r2797, %r2659;
	// end inline asm
	// begin inline asm
	madc.hi.cc.u32 %r2699, %r2458, %r2797, %r2663;
	// end inline asm
	// begin inline asm
	madc.lo.u32 %r2703, %r2464, %r2797, %r2667;
	// end inline asm
	mov.b32 	%r2800, -516841431;
	// begin inline asm
	mad.lo.cc.u32 %r2707, %r2461, %r2800, %r2703;
	// end inline asm
	// begin inline asm
	mad.lo.cc.u32 %r2711, %r2458, %r2800, %r2687;
	// end inline asm
	// begin inline asm
	madc.hi.u32 %r2715, %r2458, %r2800, %r2691;
	// end inline asm
	mov.b32 	%r2803, 811880050;
	// begin inline asm
	mad.lo.cc.u32 %r2719, %r2458, %r2803, %r2707;
	// end inline asm
	// begin inline asm
	add.cc.u32 %r2723, %r2485, %r2551;
	// end inline asm
	// begin inline asm
	addc.cc.u32 %r2726, %r2599, %r2555;
	// end inline asm
	// begin inline asm
	addc.cc.u32 %r2729, %r2603, %r2639;
	// end inline asm
	// begin inline asm
	addc.cc.u32 %r2732, %r2671, %r2643;
	// end inline asm
	// begin inline asm
	addc.cc.u32 %r2735, %r2675, %r2695;
	// end inline asm
	// begin inline asm
	addc.cc.u32 %r2738, %r2711, %r2699;
	// end inline asm
	// begin inline asm
	addc.cc.u32 %r2741, %r2715, %r2719;
	// end inline asm
	// begin inline asm
	addc.cc.u32 %r2744, %r2806, %r2746;
	// end inline asm
	// begin inline asm
	addc.cc.u32 %r2747, %r2806, %r2749;
	// end inline asm
	// begin inline asm
	addc.u32 %r2750, %r2806, %r2806;
	// end inline asm
	// begin inline asm
	sub.cc.u32 %r2878, %r1514, %r2482;
	// end inline asm
	// begin inline asm
	subc.cc.u32 %r2871, %r1643, %r2723;
	// end inline asm
	// begin inline asm
	subc.cc.u32 %r2872, %r1646, %r2726;
	// end inline asm
	// begin inline asm
	subc.cc.u32 %r2873, %r1649, %r2729;
	// end inline asm
	// begin inline asm
	subc.cc.u32 %r2874, %r2050, %r2732;
	// end inline asm
	// begin inline asm
	subc.cc.u32 %r2875, %r2053, %r2735;
	// end inline asm
	// begin inline asm
	subc.cc.u32 %r2876, %r2056, %r2738;
	// end inline asm
	// begin inline asm
	subc.cc.u32 %r2877, %r2059, %r2741;
	// end inline asm
	// begin inline asm
	subc.u32 %r2777, %r2806, %r2806;
	// end inline asm
	// begin inline asm
	sub.cc.u32 %r2780, %r2878, %r2782;
	// end inline asm
	// begin inline asm
	subc.cc.u32 %r2783, %r2871, %r2785;
	// end inline asm
	// begin inline asm
	subc.cc.u32 %r2786, %r2872, %r2788;
	// end inline asm
	// begin inline asm
	subc.cc.u32 %r2789, %r2873, %r2791;
	// end inline asm
	// begin inline asm
	subc.cc.u32 %r2792, %r2874, %r2794;
	// end inline asm
	// begin inline asm
	subc.cc.u32 %r2795, %r2875, %r2797;
	// end inline asm
	// begin inline asm
	subc.cc.u32 %r2798, %r2876, %r2800;
	// end inline asm
	// begin inline asm
	subc.cc.u32 %r2801, %r2877, %r2803;
	// end inline asm
	// begin inline asm
	subc.u32 %r2804, %r2806, %r2806;
	// end inline asm
	setp.ne.s32 	%p9, %r2804, 0;
	@%p9 bra 	$L__BB1_17;
	mov.b32 	%r2809, -268435455;
	// begin inline asm
	sub.cc.u32 %r2807, %r2780, %r2809;
	// end inline asm
	mov.b32 	%r2812, 1138881939;
	// begin inline asm
	subc.cc.u32 %r2810, %r2783, %r2812;
	// end inline asm
	mov.b32 	%r2815, 2042196113;
	// begin inline asm
	subc.cc.u32 %r2813, %r2786, %r2815;
	// end inline asm
	mov.b32 	%r2818, 674490440;
	// begin inline asm
	subc.cc.u32 %r2816, %r2789, %r2818;
	// end inline asm
	mov.b32 	%r2821, -2122229667;
	// begin inline asm
	subc.cc.u32 %r2819, %r2792, %r2821;
	// end inline asm
	mov.b32 	%r2824, -1202698826;
	// begin inline asm
	subc.cc.u32 %r2822, %r2795, %r2824;
	// end inline asm
	mov.b32 	%r2827, -516841431;
	// begin inline asm
	subc.cc.u32 %r2825, %r2798, %r2827;
	// end inline asm
	mov.b32 	%r2830, 811880050;
	// begin inline asm
	subc.cc.u32 %r2828, %r2801, %r2830;
	// end inline asm
	mov.b32 	%r2833, 0;
	// begin inline asm
	subc.u32 %r2831, %r2833, %r2833;
	// end inline asm
	setp.ne.s32 	%p10, %r2831, 0;
	mov.u32 	%r2871, %r2783;
	mov.u32 	%r2872, %r2786;
	mov.u32 	%r2873, %r2789;
	mov.u32 	%r2874, %r2792;
	mov.u32 	%r2875, %r2795;
	mov.u32 	%r2876, %r2798;
	mov.u32 	%r2877, %r2801;
	mov.u32 	%r2878, %r2780;
	@%p10 bra 	$L__BB1_17;
	mov.u32 	%r2871, %r2810;
	mov.u32 	%r2872, %r2813;
	mov.u32 	%r2873, %r2816;
	mov.u32 	%r2874, %r2819;
	mov.u32 	%r2875, %r2822;
	mov.u32 	%r2876, %r2825;
	mov.u32 	%r2877, %r2828;
	mov.u32 	%r2878, %r2807;
$L__BB1_17:
	ld.param.u64 	%rd14, [_Z17multVectorsKernelILi500EEvP6bigintPKS0_S1_m_param_2];
	cvta.to.global.u64 	%rd11, %rd14;
	mov.u32 	%r2834, %ntid.x;
	mov.u32 	%r2835, %ctaid.x;
	mov.u32 	%r2836, %tid.x;
	mad.lo.s32 	%r2837, %r2834, %r2835, %r2836;
	mul.wide.s32 	%rd12, %r2837, 32;
	add.s64 	%rd13, %rd11, %rd12;
	st.global.v4.u32 	[%rd13], {%r2878, %r2871, %r2872, %r2873};
	st.global.v4.u32 	[%rd13+16], {%r2874, %r2875, %r2876, %r2877};
$L__BB1_18:
	ret;

}


// ===== COMPILED SASS (sm_100) =====

	.target	sm_100

	.elftype	@"ET_EXEC"


//--------------------- .note.nv.tkinfo           --------------------------
	.section	.note.nv.tkinfo,"",@"SHT_NOTE"
	.sectionflags	@"SHF_NOTE_NV_TKINFO"
	.tkinfo
        /*0018*/ 	.word	0x00000002
        /*0030*/ 	.string	""
        /*0030*/ 	.string	"ptxas"
        /*0030*/ 	.string	"Cuda compilation tools, release 13.0, V13.0.88"
        /*0030*/ 	.string	"Build cuda_13.0.r13.0/compiler.36424714_0"
        /*0030*/ 	.string	"-arch sm_100 -m 64 "



//--------------------- .note.nv.cuinfo           --------------------------
	.section	.note.nv.cuinfo,"",@"SHT_NOTE"
	.sectionflags	@"SHF_NOTE_NV_CUINFO"
        /*0018*/ 	.short	0x0002
        /*001a*/ 	.short	0x0064
        /*001c*/ 	.short	0x0082
	.zero		2


//--------------------- .nv.info                  --------------------------
	.section	.nv.info,"",@"SHT_CUDA_INFO"
	.align	4


	//----- nvinfo : EIATTR_REGCOUNT
	.align		4
        /*0000*/ 	.byte	0x04, 0x2f
        /*0002*/ 	.short	(.L_1 - .L_0)
	.align		4
.L_0:
        /*0004*/ 	.word	index@(_Z17multVectorsKernelILi1EEvP6bigintPKS0_S1_m)
        /*0008*/ 	.word	0x0000002c


	//----- nvinfo : EIATTR_FRAME_SIZE
	.align		4
.L_1:
        /*000c*/ 	.byte	0x04, 0x11
        /*000e*/ 	.short	(.L_3 - .L_2)
	.align		4
.L_2:
        /*0010*/ 	.word	index@(_Z17multVectorsKernelILi1EEvP6bigintPKS0_S1_m)
        /*0014*/ 	.word	0x00000000


	//----- nvinfo : EIATTR_REGCOUNT
	.align		4
.L_3:
        /*0018*/ 	.byte	0x04, 0x2f
        /*001a*/ 	.short	(.L_5 - .L_4)
	.align		4
.L_4:
        /*001c*/ 	.word	index@(_Z17multVectorsKernelILi500EEvP6bigintPKS0_S1_m)
        /*0020*/ 	.word	0x00000030


	//----- nvinfo : EIATTR_FRAME_SIZE
	.align		4
.L_5:
        /*0024*/ 	.byte	0x04, 0x11
        /*0026*/ 	.short	(.L_7 - .L_6)
	.align		4
.L_6:
        /*0028*/ 	.word	index@(_Z17multVectorsKernelILi500EEvP6bigintPKS0_S1_m)
        /*002c*/ 	.word	0x00000000


	//----- nvinfo : EIATTR_MIN_STACK_SIZE
	.align		4
.L_7:
        /*0030*/ 	.byte	0x04, 0x12
        /*0032*/ 	.short	(.L_9 - .L_8)
	.align		4
.L_8:
        /*0034*/ 	.word	index@(_Z17multVectorsKernelILi500EEvP6bigintPKS0_S1_m)
        /*0038*/ 	.word	0x00000000


	//----- nvinfo : EIATTR_MIN_STACK_SIZE
	.align		4
.L_9:
        /*003c*/ 	.byte	0x04, 0x12
        /*003e*/ 	.short	(.L_11 - .L_10)
	.align		4
.L_10:
        /*0040*/ 	.word	index@(_Z17multVectorsKernelILi1EEvP6bigintPKS0_S1_m)
        /*0044*/ 	.word	0x00000000
.L_11:


//--------------------- .nv.compat                --------------------------
	.section	.nv.compat,"",@"SHT_CUDA_COMPAT_INFO"
	.align	4
        /*0000*/ 	.byte	0x02, 0x09, 0x00, 0x00, 0x02, 0x02, 0x01, 0x00, 0x02, 0x05, 0x05, 0x00, 0x03, 0x07, 0x01, 0x01
        /*0010*/ 	.byte	0x02, 0x03, 0x00, 0x00, 0x02, 0x06, 0x01, 0x00, 0x04, 0x0b, 0x08, 0x00, 0x09, 0x00, 0x00, 0x00
        /*0020*/ 	.byte	0x00, 0x00, 0x00, 0x00


//--------------------- .nv.info._Z17multVectorsKernelILi500EEvP6bigintPKS0_S1_m --------------------------
	.section	.nv.info._Z17multVectorsKernelILi500EEvP6bigintPKS0_S1_m,"",@"SHT_CUDA_INFO"
	.sectionflags	@""
	.align	4


	//----- nvinfo : EIATTR_CUDA_API_VERSION
	.align		4
        /*0000*/ 	.byte	0x04, 0x37
        /*0002*/ 	.short	(.L_13 - .L_12)
.L_12:
        /*0004*/ 	.word	0x00000082


	//----- nvinfo : EIATTR_KPARAM_INFO
	.align		4
.L_13:
        /*0008*/ 	.byte	0x04, 0x17
        /*000a*/ 	.short	(.L_15 - .L_14)
.L_14:
        /*000c*/ 	.word	0x00000000
        /*0010*/ 	.short	0x0003
        /*0012*/ 	.short	0x0018
        /*0014*/ 	.byte	0x00, 0xf0, 0x21, 0x00


	//----- nvinfo : EIATTR_KPARAM_INFO
	.align		4
.L_15:
        /*0018*/ 	.byte	0x04, 0x17
        /*001a*/ 	.short	(.L_17 - .L_16)
.L_16:
        /*001c*/ 	.word	0x00000000
        /*0020*/ 	.short	0x0002
        /*0022*/ 	.short	0x0010
        /*0024*/ 	.byte	0x00, 0xf5, 0x21, 0x00


	//----- nvinfo : EIATTR_KPARAM_INFO
	.align		4
.L_17:
        /*0028*/ 	.byte	0x04, 0x17
        /*002a*/ 	.short	(.L_19 - .L_18)
.L_18:
        /*002c*/ 	.word	0x00000000
        /*0030*/ 	.short	0x0001
        /*0032*/ 	.short	0x0008
        /*0034*/ 	.byte	0x00, 0xf5, 0x21, 0x00


	//----- nvinfo : EIATTR_KPARAM_INFO
	.align		4
.L_19:
        /*0038*/ 	.byte	0x04, 0x17
        /*003a*/ 	.short	(.L_21 - .L_20)
.L_20:
        /*003c*/ 	.word	0x00000000
        /*0040*/ 	.short	0x0000
        /*0042*/ 	.short	0x0000
        /*0044*/ 	.byte	0x00, 0xf5, 0x21, 0x00


	//----- nvinfo : EIATTR_SPARSE_MMA_MASK
	.align		4
.L_21:
        /*0048*/ 	.byte	0x03, 0x50
        /*004a*/ 	.short	0x0000


	//----- nvinfo : EIATTR_MAXREG_COUNT
	.align		4
        /*004c*/ 	.byte	0x03, 0x1b
        /*004e*/ 	.short	0x00ff


	//----- nvinfo : EIATTR_MERCURY_ISA_VERSION
	.align		4
        /*0050*/ 	.byte	0x03, 0x5f
        /*0052*/ 	.short	0x0101


	//----- nvinfo : EIATTR_VRC_CTA_INIT_COUNT
	.align		4
        /*0054*/ 	.byte	0x02, 0x4a
	.zero		1
	.zero		1


	//----- nvinfo : EIATTR_EXIT_INSTR_OFFSETS
	.align		4
        /*0058*/ 	.byte	0x04, 0x1c
        /*005a*/ 	.short	(.L_23 - .L_22)


	//   ....[0]....
.L_22:
        /*005c*/ 	.word	0x00000090


	//   ....[1]....
        /*0060*/ 	.word	0x00002400


	//----- nvinfo : EIATTR_CRS_STACK_SIZE
	.align		4
.L_23:
        /*0064*/ 	.byte	0x04, 0x1e
        /*0066*/ 	.short	(.L_25 - .L_24)
.L_24:
        /*0068*/ 	.word	0x00000000


	//----- nvinfo : EIATTR_CBANK_PARAM_SIZE
	.align		4
.L_25:
        /*006c*/ 	.byte	0x03, 0x19
        /*006e*/ 	.short	0x0020


	//----- nvinfo : EIATTR_PARAM_CBANK
	.align		4
        /*0070*/ 	.byte	0x04, 0x0a
        /*0072*/ 	.short	(.L_27 - .L_26)
	.align		4
.L_26:
        /*0074*/ 	.word	index@(.nv.constant0._Z17multVectorsKernelILi500EEvP6bigintPKS0_S1_m)
        /*0078*/ 	.short	0x0380
        /*007a*/ 	.short	0x0020


	//----- nvinfo : EIATTR_SW_WAR
	.align		4
.L_27:
        /*007c*/ 	.byte	0x04, 0x36
        /*007e*/ 	.short	(.L_29 - .L_28)
.L_28:
        /*0080*/ 	.word	0x00000008
.L_29:


//--------------------- .nv.info._Z17multVectorsKernelILi1EEvP6bigintPKS0_S1_m --------------------------
	.section	.nv.info._Z17multVectorsKernelILi1EEvP6bigintPKS0_S1_m,"",@"SHT_CUDA_INFO"
	.sectionflags	@""
	.align	4


	//----- nvinfo : EIATTR_CUDA_API_VERSION
	.align		4
        /*0000*/ 	.byte	0x04, 0x37
        /*0002*/ 	.short	(.L_31 - .L_30)
.L_30:
        /*0004*/ 	.word	0x00000082


	//----- nvinfo : EIATTR_KPARAM_INFO
	.align		4
.L_31:
        /*0008*/ 	.byte	0x04, 0x17
        /*000a*/ 	.short	(.L_33 - .L_32)
.L_32:
        /*000c*/ 	.word	0x00000000
        /*0010*/ 	.short	0x0003
        /*0012*/ 	.short	0x0018
        /*0014*/ 	.byte	0x00, 0xf0, 0x21, 0x00


	//----- nvinfo : EIATTR_KPARAM_INFO
	.align		4
.L_33:
        /*0018*/ 	.byte	0x04, 0x17
        /*001a*/ 	.short	(.L_35 - .L_34)
.L_34:
        /*001c*/ 	.word	0x00000000
        /*0020*/ 	.short	0x0002
        /*0022*/ 	.short	0x0010
        /*0024*/ 	.byte	0x00, 0xf5, 0x21, 0x00


	//----- nvinfo : EIATTR_KPARAM_INFO
	.align		4
.L_35:
        /*0028*/ 	.byte	0x04, 0x17
        /*002a*/ 	.short	(.L_37 - .L_36)
.L_36:
        /*002c*/ 	.word	0x00000000
        /*0030*/ 	.short	0x0001
        /*0032*/ 	.short	0x0008
        /*0034*/ 	.byte	0x00, 0xf5, 0x21, 0x00


	//----- nvinfo : EIATTR_KPARAM_INFO
	.align		4
.L_37:
        /*0038*/ 	.byte	0x04, 0x17
        /*003a*/ 	.short	(.L_39 - .L_38)
.L_38:
        /*003c*/ 	.word	0x00000000
        /*0040*/ 	.short	0x0000
        /*0042*/ 	.short	0x0000
        /*0044*/ 	.byte	0x00, 0xf5, 0x21, 0x00


	//----- nvinfo : EIATTR_SPARSE_MMA_MASK
	.align		4
.L_39:
        /*0048*/ 	.byte	0x03, 0x50
        /*004a*/ 	.short	0x0000


	//----- nvinfo : EIATTR_MAXREG_COUNT
	.align		4
        /*004c*/ 	.byte	0x03, 0x1b
        /*004e*/ 	.short	0x00ff


	//----- nvinfo : EIATTR_MERCURY_ISA_VERSION
	.align		4
        /*0050*/ 	.byte	0x03, 0x5f
        /*0052*/ 	.short	0x0101


	//----- nvinfo : EIATTR_VRC_CTA_INIT_COUNT
	.align		4
        /*0054*/ 	.byte	0x02, 0x4a
	.zero		1
	.zero		1


	//----- nvinfo : EIATTR_EXIT_INSTR_OFFSETS
	.align		4
        /*0058*/ 	.byte	0x04, 0x1c
        /*005a*/ 	.short	(.L_41 - .L_40)


	//   ....[0]....
.L_40:
        /*005c*/ 	.word	0x00000090


	//   ....[1]....
        /*0060*/ 	.word	0x000012c0


	//----- nvinfo : EIATTR_CRS_STACK_SIZE
	.align		4
.L_41:
        /*0064*/ 	.byte	0x04, 0x1e
        /*0066*/ 	.short	(.L_43 - .L_42)
.L_42:
        /*0068*/ 	.word	0x00000000


	//----- nvinfo : EIATTR_CBANK_PARAM_SIZE
	.align		4
.L_43:
        /*006c*/ 	.byte	0x03, 0x19
        /*006e*/ 	.short	0x0020


	//----- nvinfo : EIATTR_PARAM_CBANK
	.align		4
        /*0070*/ 	.byte	0x04, 0x0a
        /*0072*/ 	.short	(.L_45 - .L_44)
	.align		4
.L_44:
        /*0074*/ 	.word	index@(.nv.constant0._Z17multVectorsKernelILi1EEvP6bigintPKS0_S1_m)
        /*0078*/ 	.short	0x0380
        /*007a*/ 	.short	0x0020


	//----- nvinfo : EIATTR_SW_WAR
	.align		4
.L_45:
        /*007c*/ 	.byte	0x04, 0x36
        /*007e*/ 	.short	(.L_47 - .L_46)
.L_46:
        /*0080*/ 	.word	0x00000008
.L_47:


//--------------------- .nv.callgraph             --------------------------
	.section	.nv.callgraph,"",@"SHT_CUDA_CALLGRAPH"
	.align	4
	.sectionentsize	8
	.align		4
        /*0000*/ 	.word	0x00000000
	.align		4
        /*0004*/ 	.word	0xffffffff
	.align		4
        /*0008*/ 	.word	0x00000000
	.align		4
        /*000c*/ 	.word	0xfffffffe
	.align		4
        /*0010*/ 	.word	0x00000000
	.align		4
        /*0014*/ 	.word	0xfffffffd
	.align		4
        /*0018*/ 	.word	0x00000000
	.align		4
        /*001c*/ 	.word	0xfffffffc


//--------------------- .text._Z17multVectorsKernelILi500EEvP6bigintPKS0_S1_m --------------------------
	.section	.text._Z17multVectorsKernelILi500EEvP6bigintPKS0_S1_m,"ax",@progbits
	.align	128
        .global         _Z17multVectorsKernelILi500EEvP6bigintPKS0_S1_m
        .type           _Z17multVectorsKernelILi500EEvP6bigintPKS0_S1_m,@function
        .size           _Z17multVectorsKernelILi500EEvP6bigintPKS0_S1_m,(.L_x_9 - _Z17multVectorsKernelILi500EEvP6bigintPKS0_S1_m)
        .other          _Z17multVectorsKernelILi500EEvP6bigintPKS0_S1_m,@"STO_CUDA_ENTRY STV_DEFAULT"
_Z17multVectorsKernelILi500EEvP6bigintPKS0_S1_m:
.text._Z17multVectorsKernelILi500EEvP6bigintPKS0_S1_m:
[----:B------:R-:W-:Y:S01]  /*0000*/  LDC R1, c[0x0][0x37c] ;  /* 0x0000df00ff017b82 */ /* 0x000fe20000000800 */
[----:B------:R-:W0:Y:S01]  /*0010*/  S2R R0, SR_CTAID.X ;  /* 0x0000000000007919 */ /* 0x000e220000002500 */
[----:B------:R-:W0:Y:S01]  /*0020*/  LDCU UR4, c[0x0][0x360] ;  /* 0x00006c00ff0477ac */ /* 0x000e220008000800 */
[----:B------:R-:W0:Y:S01]  /*0030*/  S2R R3, SR_TID.X ;  /* 0x0000000000037919 */ /* 0x000e220000002100 */
[----:B------:R-:W1:Y:S01]  /*0040*/  LDCU.64 UR6, c[0x0][0x398] ;  /* 0x00007300ff0677ac */ /* 0x000e620008000a00 */
[----:B0-----:R-:W-:-:S05]  /*0050*/  IMAD R0, R0, UR4, R3 ;  /* 0x0000000400007c24 */ /* 0x001fca000f8e0203 */
[----:B-1----:R-:W-:Y:S02]  /*0060*/  ISETP.GE.U32.AND P0, PT, R0, UR6, PT ;  /* 0x0000000600007c0c */ /* 0x002fe4000bf06070 */
[----:B------:R-:W-:-:S04]  /*0070*/  SHF.R.S32.HI R3, RZ, 0x1f, R0 ;  /* 0x0000001fff037819 */ /* 0x000fc80000011400 */
[----:B------:R-:W-:-:S13]  /*0080*/  ISETP.GE.U32.AND.EX P0, PT, R3, UR7, PT, P0 ;  /* 0x0000000703007c0c */ /* 0x000fda000bf06100 */
[----:B------:R-:W-:Y:S05]  /*0090*/  @P0 EXIT ;  /* 0x000000000000094d */ /* 0x000fea0003800000 */
[----:B------:R-:W0:Y:S01]  /*00a0*/  LDCU.128 UR8, c[0x0][0x380] ;  /* 0x00007000ff0877ac */ /* 0x000e220008000c00 */
[C---:B------:R-:W-:Y:S02]  /*00b0*/  SHF.L.U32 R4, R0.reuse, 0x5, RZ ;  /* 0x0000000500047819 */ /* 0x040fe400000006ff */
[----:B------:R-:W-:Y:S01]  /*00c0*/  SHF.L.U64.HI R0, R0, 0x5, R3 ;  /* 0x0000000500007819 */ /* 0x000fe20000010203 */
[----:B------:R-:W1:Y:S01]  /*00d0*/  LDCU.64 UR6, c[0x0][0x358] ;  /* 0x00006b00ff0677ac */ /* 0x000e620008000a00 */
[C---:B0-----:R-:W-:Y:S02]  /*00e0*/  IADD3 R2, P0, PT, R4.reuse, UR8, RZ ;  /* 0x0000000804027c10 */ /* 0x041fe4000ff1e0ff */
[----:B------:R-:W-:Y:S02]  /*00f0*/  IADD3 R4, P1, PT, R4, UR10, RZ ;  /* 0x0000000a04047c10 */ /* 0x000fe4000ff3e0ff */
[C---:B------:R-:W-:Y:S02]  /*0100*/  IADD3.X R3, PT, PT, R0.reuse, UR9, RZ, P0, !PT ;  /* 0x0000000900037c10 */ /* 0x040fe400087fe4ff */
[----:B------:R-:W-:-:S03]  /*0110*/  IADD3.X R5, PT, PT, R0, UR11, RZ, P1, !PT ;  /* 0x0000000b00057c10 */ /* 0x000fc60008ffe4ff */
[----:B-1----:R0:W5:Y:S04]  /*0120*/  LDG.E.128 R12, desc[UR6][R2.64] ;  /* 0x00000006020c7981 */ /* 0x002168000c1e1d00 */
[----:B------:R0:W5:Y:S04]  /*0130*/  LDG.E.128 R8, desc[UR6][R2.64+0x10] ;  /* 0x0000100602087981 */ /* 0x000168000c1e1d00 */
[----:B------:R0:W5:Y:S04]  /*0140*/  LDG.E.128 R16, desc[UR6][R4.64] ;  /* 0x0000000604107981 */ /* 0x000168000c1e1d00 */
[----:B------:R0:W5:Y:S01]  /*0150*/  LDG.E.128 R20, desc[UR6][R4.64+0x10] ;  /* 0x0000100604147981 */ /* 0x000162000c1e1d00 */
[----:B------:R-:W-:-:S05]  /*0160*/  UMOV UR4, URZ ;  /* 0x000000ff00047c82 */ /* 0x000fca0008000000 */
.L_x_2:
[----:B-----5:R-:W-:-:S04]  /*0170*/  IMAD.WIDE.U32 R28, R13, R16, RZ ;  /* 0x000000100d1c7225 */ /* 0x020fc800078e00ff */
[----:B------:R-:W-:Y:S01]  /*0180*/  HFMA2 R24, -RZ, RZ, 0, 0 ;  /* 0x00000000ff187431 */ /* 0x000fe200000001ff */
[----:B------:R-:W-:Y:S01]  /*0190*/  UIADD3 UR4, UPT, UPT, UR4, 0x1, URZ ;  /* 0x0000000104047890 */ /* 0x000fe2000fffe0ff */
[----:B------:R-:W-:Y:S02]  /*01a0*/  HFMA2 R32, -RZ, RZ, 0, 0 ;  /* 0x00000000ff207431 */ /* 0x000fe400000001ff */
[-C--:B0-----:R-:W-:Y:S01]  /*01b0*/  IMAD.WIDE.U32 R2, R14, R16.reuse, RZ ;  /* 0x000000100e027225 */ /* 0x081fe200078e00ff */
[----:B------:R-:W-:Y:S01]  /*01c0*/  BSSY.RECONVERGENT B0, `(.L_x_0) ;  /* 0x000010b000007945 */ /* 0x000fe20003800200 */
[----:B------:R-:W-:Y:S02]  /*01d0*/  UISETP.NE.AND UP0, UPT, UR4, 0x1f3, UPT ;  /* 0x000001f30400788c */ /* 0x000fe4000bf05270 */
[----:B------:R-:W-:-:S04]  /*01e0*/  IMAD.WIDE.U32 R30, R15, R16, RZ ;  /* 0x000000100f1e7225 */ /* 0x000fc800078e00ff */
[----:B------:R-:W-:-:S04]  /*01f0*/  IMAD.WIDE.U32 R4, R9, R20, RZ ;  /* 0x0000001409047225 */ /* 0x000fc800078e00ff */
[----:B------:R-:W-:-:S04]  /*0200*/  IMAD.WIDE.U32 R34, R10, R20, RZ ;  /* 0x000000140a227225 */ /* 0x000fc800078e00ff */
[----:B------:R-:W-:-:S04]  /*0210*/  IMAD.WIDE.U32 R28, P0, R17, R12, R28 ;  /* 0x0000000c111c7225 */ /* 0x000fc8000780001c */
[----:B------:R-:W-:Y:S01]  /*0220*/  IMAD.WIDE.U32 R26, P2, R17, R13, R2 ;  /* 0x0000000d111a7225 */ /* 0x000fe20007840002 */
[----:B------:R-:W-:-:S03]  /*0230*/  MOV R25, R28 ;  /* 0x0000001c00197202 */ /* 0x000fc60000000f00 */
[----:B------:R-:W-:-:S04]  /*0240*/  IMAD.WIDE.U32 R6, R11, R20, RZ ;  /* 0x000000140b067225 */ /* 0x000fc800078e00ff */
[----:B------:R-:W-:-:S04]  /*0250*/  IMAD.WIDE.U32.X R30, P1, R17, R14, R30, P0 ;  /* 0x0000000e111e7225 */ /* 0x000fc8000002041e */
[----:B------:R-:W-:-:S04]  /*0260*/  IMAD.WIDE.U32.X R2, R17, R15, RZ, P2 ;  /* 0x0000000f11027225 */ /* 0x000fc800010e04ff */
[----:B------:R-:W-:Y:S01]  /*0270*/  IMAD.WIDE.U32 R4, P2, R21, R8, R4 ;  /* 0x0000000815047225 */ /* 0x000fe20007840004 */
[----:B------:R-:W-:-:S03]  /*0280*/  IADD3.X R3, PT, PT, RZ, R3, RZ, P1, !PT ;  /* 0x00000003ff037210 */ /* 0x000fc60000ffe4ff */
[----:B------:R-:W-:Y:S01]  /*0290*/  IMAD.WIDE.U32 R34, P3, R21, R9, R34 ;  /* 0x0000000915227225 */ /* 0x000fe20007860022 */
[----:B------:R-:W-:-:S03]  /*02a0*/  MOV R33, R4 ;  /* 0x0000000400217202 */ /* 0x000fc60000000f00 */
[----:B------:R-:W-:-:S04]  /*02b0*/  IMAD.WIDE.U32.X R6, P2, R21, R10, R6, P2 ;  /* 0x0000000a15067225 */ /* 0x000fc80001040406 */
[----:B------:R-:W-:-:S04]  /*02c0*/  IMAD.WIDE.U32.X R36, R21, R11, RZ, P3 ;  /* 0x0000000b15247225 */ /* 0x000fc800018e04ff */
[----:B------:R-:W-:Y:S01]  /*02d0*/  IMAD.WIDE.U32 R26, P0, R18, R12, R26 ;  /* 0x0000000c121a7225 */ /* 0x000fe2000780001a */
[----:B------:R-:W-:-:S03]  /*02e0*/  IADD3.X R37, PT, PT, RZ, R37, RZ, P2, !PT ;  /* 0x00000025ff257210 */ /* 0x000fc600017fe4ff */
[----:B------:R-:W-:-:S04]  /*02f0*/  IMAD.WIDE.U32 R30, P1, R18, R13, R30 ;  /* 0x0000000d121e7225 */ /* 0x000fc8000782001e */
[----:B------:R-:W-:-:S04]  /*0300*/  IMAD.HI.U32 R25, P4, R16, R12, R24 ;  /* 0x0000000c10197227 */ /* 0x000fc80007880018 */
[----:B------:R-:W-:Y:S01]  /*0310*/  IMAD.WIDE.U32.X R38, R18, R15, RZ, P1 ;  /* 0x0000000f12267225 */ /* 0x000fe200008e04ff */
[----:B------:R-:W-:-:S03]  /*0320*/  IADD3.X R26, P4, PT, R29, R26, RZ, P4, !PT ;  /* 0x0000001a1d1a7210 */ /* 0x000fc6000279e4ff */
[----:B------:R-:W-:-:S04]  /*0330*/  IMAD.WIDE.U32.X R2, P0, R18, R14, R2, P0 ;  /* 0x0000000e12027225 */ /* 0x000fc80000000402 */
[----:B------:R-:W-:Y:S01]  /*0340*/  IMAD.WIDE.U32 R34, P5, R22, R8, R34 ;  /* 0x0000000816227225 */ /* 0x000fe200078a0022 */
[----:B------:R-:W-:-:S03]  /*0350*/  IADD3.X R39, PT, PT, RZ, R39, RZ, P0, !PT ;  /* 0x00000027ff277210 */ /* 0x000fc600007fe4ff */
[----:B------:R-:W-:-:S04]  /*0360*/  IMAD.WIDE.U32 R6, P6, R22, R9, R6 ;  /* 0x0000000916067225 */ /* 0x000fc800078c0006 */
[----:B------:R-:W-:-:S04]  /*0370*/  IMAD.WIDE.U32 R30, P2, R19, R12, R30 ;  /* 0x0000000c131e7225 */ /* 0x000fc8000784001e */
[----:B------:R-:W-:Y:S01]  /*0380*/  IMAD.HI.U32 R28, P3, R20, R8, R32 ;  /* 0x00000008141c7227 */ /* 0x000fe20007860020 */
[----:B------:R-:W-:-:S03]  /*0390*/  IADD3.X R27, P4, PT, R27, R30, RZ, P4, !PT ;  /* 0x0000001e1b1b7210 */ /* 0x000fc6000279e4ff */
[----:B------:R-:W-:Y:S01]  /*03a0*/  IMAD.WIDE.U32.X R32, R22, R11, RZ, P6 ;  /* 0x0000000b16207225 */ /* 0x000fe200030e04ff */
[----:B------:R-:W-:Y:S02]  /*03b0*/  IADD3.X R29, P3, PT, R5, R34, RZ, P3, !PT ;  /* 0x00000022051d7210 */ /* 0x000fe40001f7e4ff */
[----:B------:R-:W-:Y:S01]  /*03c0*/  IADD3 R5, P0, PT, R8, -R12, RZ ;  /* 0x8000000c08057210 */ /* 0x000fe20007f1e0ff */
[----:B------:R-:W-:-:S04]  /*03d0*/  IMAD.WIDE.U32.X R36, P5, R22, R10, R36, P5 ;  /* 0x0000000a16247225 */ /* 0x000fc800028a0424 */
[-C--:B------:R-:W-:Y:S01]  /*03e0*/  IMAD.WIDE.U32 R2, P6, R19, R13.reuse, R2 ;  /* 0x0000000d13027225 */ /* 0x080fe200078c0002 */
[----:B------:R-:W-:-:S03]  /*03f0*/  IADD3.X R13, P0, PT, R9, ~R13, RZ, P0, !PT ;  /* 0x8000000d090d7210 */ /* 0x000fc6000071e4ff */
[----:B------:R-:W-:Y:S01]  /*0400*/  IMAD.WIDE.U32 R6, P1, R23, R8, R6 ;  /* 0x0000000817067225 */ /* 0x000fe20007820006 */
[----:B------:R-:W-:-:S03]  /*0410*/  IADD3.X R30, P4, PT, R2, R31, RZ, P4, !PT ;  /* 0x0000001f021e7210 */ /* 0x000fc6000279e4ff */
[----:B------:R-:W-:Y:S01]  /*0420*/  IMAD.X R33, RZ, RZ, R33, P5 ;  /* 0x000000ffff217224 */ /* 0x000fe200028e0621 */
[----:B------:R-:W-:Y:S01]  /*0430*/  IADD3.X R6, P3, PT, R35, R6, RZ, P3, !PT ;  /* 0x0000000623067210 */ /* 0x000fe20001f7e4ff */
[----:B------:R-:W-:-:S04]  /*0440*/  IMAD.WIDE.U32.X R38, P2, R19, R14, R38, P2 ;  /* 0x0000000e13267225 */ /* 0x000fc80001040426 */
[----:B------:R-:W-:Y:S01]  /*0450*/  IMAD.WIDE.U32 R36, P5, R23, R9, R36 ;  /* 0x0000000917247225 */ /* 0x000fe200078a0024 */
[----:B------:R-:W-:Y:S02]  /*0460*/  IADD3.X R31, P4, PT, R3, R38, RZ, P4, !PT ;  /* 0x00000026031f7210 */ /* 0x000fe4000279e4ff */
[----:B------:R-:W-:Y:S01]  /*0470*/  IADD3.X R9, P0, PT, R10, ~R14, RZ, P0, !PT ;  /* 0x8000000e0a097210 */ /* 0x000fe2000071e4ff */
[----:B------:R-:W-:Y:S01]  /*0480*/  IMAD.WIDE.U32.X R32, P1, R23, R10, R32, P1 ;  /* 0x0000000a17207225 */ /* 0x000fe20000820420 */
[----:B------:R-:W-:Y:S02]  /*0490*/  IADD3.X R7, P3, PT, R36, R7, RZ, P3, !PT ;  /* 0x0000000724077210 */ /* 0x000fe40001f7e4ff */
[-C--:B------:R-:W-:Y:S01]  /*04a0*/  IADD3.X R41, P0, PT, R11, ~R15.reuse, RZ, P0, !PT ;  /* 0x8000000f0b297210 */ /* 0x080fe2000071e4ff */
[----:B------:R-:W-:Y:S01]  /*04b0*/  IMAD.WIDE.U32.X R2, R19, R15, RZ, P6 ;  /* 0x0000000f13027225 */ /* 0x000fe200030e04ff */
[----:B------:R-:W-:Y:S02]  /*04c0*/  IADD3.X R14, P3, PT, R37, R32, RZ, P3, !PT ;  /* 0x00000020250e7210 */ /* 0x000fe40001f7e4ff */
[----:B------:R-:W-:Y:S01]  /*04d0*/  IADD3 R0, P6, PT, R16, -R20, RZ ;  /* 0x8000001410007210 */ /* 0x000fe20007fde0ff */
[----:B------:R-:W-:Y:S01]  /*04e0*/  IMAD.WIDE.U32.X R34, R23, R11, RZ, P5 ;  /* 0x0000000b17227225 */ /* 0x000fe200028e04ff */
[----:B------:R-:W-:-:S02]  /*04f0*/  IADD3.X R32, P4, PT, R2, R39, RZ, P4, !PT ;  /* 0x0000002702207210 */ /* 0x000fc4000279e4ff */
[----:B------:R-:W-:Y:S01]  /*0500*/  IADD3.X R2, P6, PT, R17, ~R21, RZ, P6, !PT ;  /* 0x8000001511027210 */ /* 0x000fe200037de4ff */
[----:B------:R-:W-:Y:S01]  /*0510*/  IMAD R24, R16, R12, RZ ;  /* 0x0000000c10187224 */ /* 0x000fe200078e02ff */
[----:B------:R-:W-:Y:S01]  /*0520*/  IADD3.X R15, P3, PT, R34, R33, RZ, P3, !PT ;  /* 0x00000021220f7210 */ /* 0x000fe20001f7e4ff */
[----:B------:R-:W-:Y:S01]  /*0530*/  IMAD R39, R20, R8, RZ ;  /* 0x0000000814277224 */ /* 0x000fe200078e02ff */
[----:B------:R-:W-:Y:S01]  /*0540*/  IADD3.X R33, PT, PT, RZ, RZ, R3, P4, P2 ;  /* 0x000000ffff217210 */ /* 0x000fe200027e4403 */
[----:B------:R-:W-:Y:S01]  /*0550*/  IMAD.WIDE.U32 R10, P4, R5, R0, R24 ;  /* 0x00000000050a7225 */ /* 0x000fe20007880018 */
[----:B------:R-:W-:Y:S02]  /*0560*/  IADD3.X R12, PT, PT, RZ, RZ, R35, P3, P1 ;  /* 0x000000ffff0c7210 */ /* 0x000fe40001fe2423 */
[----:B------:R-:W-:Y:S01]  /*0570*/  IADD3.X R3, P6, PT, R18, ~R22, RZ, P6, !PT ;  /* 0x8000001612037210 */ /* 0x000fe200037de4ff */
[----:B------:R-:W-:-:S04]  /*0580*/  IMAD.WIDE.U32 R44, P2, R13, R0, R28 ;  /* 0x000000000d2c7225 */ /* 0x000fc8000784001c */
[----:B------:R-:W-:Y:S01]  /*0590*/  IMAD.WIDE.U32.X R42, P1, R9, R0, R26, P4 ;  /* 0x00000000092a7225 */ /* 0x000fe2000202041a */
[----:B------:R-:W-:-:S03]  /*05a0*/  IADD3 R8, P4, PT, R39, R10, RZ ;  /* 0x0000000a27087210 */ /* 0x000fc60007f9e0ff */
[----:B------:R-:W-:-:S04]  /*05b0*/  IMAD.WIDE.U32.X R36, P2, R41, R0, R6, P2 ;  /* 0x0000000029247225 */ /* 0x000fc80001040406 */
[----:B------:R-:W-:Y:S01]  /*05c0*/  IMAD.WIDE.U32 R44, P3, R5, R2, R44 ;  /* 0x00000002052c7225 */ /* 0x000fe2000786002c */
[----:B------:R-:W-:-:S03]  /*05d0*/  SEL R4, RZ, 0x1, !P2 ;  /* 0x00000001ff047807 */ /* 0x000fc60005000000 */
[----:B------:R-:W-:Y:S01]  /*05e0*/  IMAD.WIDE.U32 R42, P5, R13, R2, R42 ;  /* 0x000000020d2a7225 */ /* 0x000fe200078a002a */
[----:B------:R-:W-:-:S03]  /*05f0*/  IADD3.X R11, P4, PT, R11, R44, RZ, P4, !PT ;  /* 0x0000002c0b0b7210 */ /* 0x000fc6000279e4ff */
[----:B------:R-:W-:-:S04]  /*0600*/  IMAD.WIDE.U32.X R36, P3, R9, R2, R36, P3 ;  /* 0x0000000209247225 */ /* 0x000fc80001860424 */
[----:B------:R-:W-:-:S04]  /*0610*/  IMAD.WIDE.U32.X R34, P5, R41, R2, R30, P5 ;  /* 0x0000000229227225 */ /* 0x000fc800028a041e */
[----:B------:R-:W-:Y:S01]  /*0620*/  IMAD.WIDE.U32 R42, P2, R5, R3, R42 ;  /* 0x00000003052a7225 */ /* 0x000fe2000784002a */
[----:B------:R-:W-:Y:S02]  /*0630*/  IADD3.X R35, P3, PT, R4, R35, RZ, P3, !PT ;  /* 0x0000002304237210 */ /* 0x000fe40001f7e4ff */
[----:B------:R-:W-:Y:S01]  /*0640*/  SEL R10, RZ, 0x1, !P5 ;  /* 0x00000001ff0a7807 */ /* 0x000fe20006800000 */
[----:B------:R-:W-:Y:S01]  /*0650*/  IMAD.WIDE.U32 R36, P5, R13, R3, R36 ;  /* 0x000000030d247225 */ /* 0x000fe200078a0024 */
[----:B------:R-:W-:Y:S02]  /*0660*/  IADD3.X R4, P6, PT, R19, ~R23, RZ, P6, !PT ;  /* 0x8000001713047210 */ /* 0x000fe400037de4ff */
[----:B------:R-:W-:Y:S01]  /*0670*/  IADD3.X R10, PT, PT, RZ, R10, RZ, P3, !PT ;  /* 0x0000000aff0a7210 */ /* 0x000fe20001ffe4ff */
[----:B------:R-:W-:Y:S01]  /*0680*/  IMAD.WIDE.U32.X R34, P2, R9, R3, R34, P2 ;  /* 0x0000000309227225 */ /* 0x000fe20001040422 */
[----:B------:R-:W-:-:S03]  /*0690*/  IADD3.X R45, P4, PT, R45, R42, RZ, P4, !PT ;  /* 0x0000002a2d2d7210 */ /* 0x000fc6000279e4ff */
[----:B------:R-:W-:-:S04]  /*06a0*/  IMAD.WIDE.U32 R36, P3, R5, R4, R36 ;  /* 0x0000000405247225 */ /* 0x000fc80007860024 */
[----:B------:R-:W-:Y:S01]  /*06b0*/  IMAD.WIDE.U32.X R34, P1, R13, R4, R34, P1 ;  /* 0x000000040d227225 */ /* 0x000fe20000820422 */
[----:B------:R-:W-:-:S04]  /*06c0*/  IADD3.X R43, P4, PT, R43, R36, RZ, P4, !PT ;  /* 0x000000242b2b7210 */ /* 0x000fc8000279e4ff */
[----:B------:R-:W-:Y:S01]  /*06d0*/  IADD3.X R34, P4, PT, R34, R37, RZ, P4, !PT ;  /* 0x0000002522227210 */ /* 0x000fe2000279e4ff */
[----:B------:R-:W-:-:S05]  /*06e0*/  IMAD.WIDE.U32.X R36, P5, R41, R3, R14, P5 ;  /* 0x0000000329247225 */ /* 0x000fca00028a040e */
[----:B------:R-:W-:Y:S02]  /*06f0*/  IADD3.X R37, P2, PT, R10, R37, RZ, P2, !PT ;  /* 0x000000250a257210 */ /* 0x000fe4000175e4ff */
[----:B------:R-:W-:Y:S02]  /*0700*/  SEL R38, RZ, 0x1, !P5 ;  /* 0x00000001ff267807 */ /* 0x000fe40006800000 */
[----:B------:R-:W-:Y:S01]  /*0710*/  IADD3 R8, P5, PT, R30, R8, RZ ;  /* 0x000000081e087210 */ /* 0x000fe20007fbe0ff */
[----:B------:R-:W-:-:S03]  /*0720*/  IMAD.WIDE.U32.X R36, P3, R9, R4, R36, P3 ;  /* 0x0000000409247225 */ /* 0x000fc60001860424 */
[----:B------:R-:W-:Y:S01]  /*0730*/  IADD3.X R11, P5, PT, R31, R11, RZ, P5, !PT ;  /* 0x0000000b1f0b7210 */ /* 0x000fe20002fbe4ff */
[----:B------:R-:W-:Y:S01]  /*0740*/  IMAD.WIDE.U32.X R30, R41, R4, R32, P1 ;  /* 0x00000004291e7225 */ /* 0x000fe200008e0420 */
[----:B------:R-:W-:Y:S02]  /*0750*/  @!P0 IADD3 R34, P1, PT, -R0, R34, RZ ;  /* 0x0000002200228210 */ /* 0x000fe40007f3e1ff */
[----:B------:R-:W-:Y:S02]  /*0760*/  IADD3.X R35, P4, PT, R35, R36, RZ, P4, !PT ;  /* 0x0000002423237210 */ /* 0x000fe4000279e4ff */
[----:B------:R-:W-:Y:S01]  /*0770*/  IADD3.X R10, P5, PT, R32, R45, RZ, P5, !PT ;  /* 0x0000002d200a7210 */ /* 0x000fe20002fbe4ff */
[----:B------:R-:W-:Y:S01]  /*0780*/  HFMA2 R32, -RZ, RZ, 0, 0 ;  /* 0x00000000ff207431 */ /* 0x000fe200000001ff */
[----:B------:R-:W-:Y:S02]  /*0790*/  IADD3.X R31, PT, PT, R31, RZ, R38, P3, P2 ;  /* 0x000000ff1f1f7210 */ /* 0x000fe40001fe4426 */
[----:B------:R-:W-:-:S02]  /*07a0*/  @!P6 IADD3 R34, P2, PT, -R5, R34, RZ ;  /* 0x000000220522e210 */ /* 0x000fc40007f5e1ff */
[----:B------:R-:W-:Y:S02]  /*07b0*/  @!P0 IADD3.X R35, P1, PT, ~R2, R35, RZ, P1, !PT ;  /* 0x0000002302238210 */ /* 0x000fe40000f3e5ff */
[----:B------:R-:W-:Y:S02]  /*07c0*/  IADD3.X R36, P4, PT, R30, R37, RZ, P4, !PT ;  /* 0x000000251e247210 */ /* 0x000fe4000279e4ff */
[----:B------:R-:W-:Y:S02]  /*07d0*/  IADD3.X R5, P5, PT, R33, R43, RZ, P5, !PT ;  /* 0x0000002b21057210 */ /* 0x000fe40002fbe4ff */
[----:B------:R-:W-:Y:S02]  /*07e0*/  @!P6 IADD3.X R35, P2, PT, ~R13, R35, RZ, P2, !PT ;  /* 0x000000230d23e210 */ /* 0x000fe4000175e5ff */
[----:B------:R-:W-:Y:S02]  /*07f0*/  @!P0 IADD3.X R36, P1, PT, ~R3, R36, RZ, P1, !PT ;  /* 0x0000002403248210 */ /* 0x000fe40000f3e5ff */
[----:B------:R-:W-:-:S02]  /*0800*/  IADD3.X R31, PT, PT, R12, R31, RZ, P4, !PT ;  /* 0x0000001f0c1f7210 */ /* 0x000fc400027fe4ff */
[----:B------:R-:W-:Y:S02]  /*0810*/  IADD3.X R34, P5, PT, R39, R34, RZ, P5, !PT ;  /* 0x0000002227227210 */ /* 0x000fe40002fbe4ff */
[----:B------:R-:W-:Y:S02]  /*0820*/  @!P6 IADD3.X R36, P2, PT, ~R9, R36, RZ, P2, !PT ;  /* 0x000000240924e210 */ /* 0x000fe4000175e5ff */
[----:B------:R-:W-:Y:S02]  /*0830*/  @!P0 IADD3.X R31, PT, PT, ~R4, R31, RZ, P1, !PT ;  /* 0x0000001f041f8210 */ /* 0x000fe40000ffe5ff */
[----:B------:R-:W-:Y:S02]  /*0840*/  IADD3.X R39, P5, PT, R28, R35, RZ, P5, !PT ;  /* 0x000000231c277210 */ /* 0x000fe40002fbe4ff */
[----:B------:R-:W-:Y:S02]  /*0850*/  @!P6 IADD3.X R31, PT, PT, ~R41, R31, RZ, P2, !PT ;  /* 0x0000001f291fe210 */ /* 0x000fe400017fe5ff */
[----:B------:R-:W-:-:S02]  /*0860*/  IADD3.X R36, P5, PT, R29, R36, RZ, P5, !PT ;  /* 0x000000241d247210 */ /* 0x000fc40002fbe4ff */
[----:B------:R-:W-:Y:S02]  /*0870*/  SHF.L.U32.HI R43, R5, 0x4, R34 ;  /* 0x00000004052b7819 */ /* 0x000fe40000010622 */
[----:B------:R-:W-:-:S04]  /*0880*/  IADD3.X R37, P5, PT, R6, R31, RZ, P5, !PT ;  /* 0x0000001f06257210 */ /* 0x000fc80002fbe4ff */
[----:B------:R-:W-:-:S04]  /*0890*/  IADD3.X R6, P5, PT, RZ, R7, RZ, P5, !PT ;  /* 0x00000007ff067210 */ /* 0x000fc80002fbe4ff */
[----:B------:R-:W-:Y:S02]  /*08a0*/  IADD3.X R35, P5, PT, RZ, R14, RZ, P5, !PT ;  /* 0x0000000eff237210 */ /* 0x000fe40002fbe4ff */
[----:B------:R-:W-:Y:S02]  /*08b0*/  SHF.L.U32.HI R9, R37, 0x4, R6 ;  /* 0x0000000425097819 */ /* 0x000fe40000010606 */
[----:B------:R-:W-:Y:S02]  /*08c0*/  IADD3.X R14, P5, PT, RZ, R15, RZ, P5, !PT ;  /* 0x0000000fff0e7210 */ /* 0x000fe40002fbe4ff */
[----:B------:R-:W-:Y:S02]  /*08d0*/  SHF.L.U32.HI R37, R36, 0x4, R37 ;  /* 0x0000000424257819 */ /* 0x000fe40000010625 */
[----:B------:R-:W-:Y:S02]  /*08e0*/  IADD3.X R7, PT, PT, RZ, R12, RZ, P5, !PT ;  /* 0x0000000cff077210 */ /* 0x000fe40002ffe4ff */
[----:B------:R-:W-:-:S02]  /*08f0*/  SHF.L.U32.HI R13, R35, 0x4, R14 ;  /* 0x00000004230d7819 */ /* 0x000fc4000001060e */
[----:B------:R-:W-:Y:S02]  /*0900*/  SHF.L.U32.HI R12, R14, 0x4, R7 ;  /* 0x000000040e0c7819 */ /* 0x000fe40000010607 */
[----:B------:R-:W-:Y:S01]  /*0910*/  SHF.L.U32.HI R35, R6, 0x4, R35 ;  /* 0x0000000406237819 */ /* 0x000fe20000010623 */
[----:B------:R-:W-:Y:S01]  /*0920*/  IMAD.HI.U32 R33, R13, -0x41e216db, RZ ;  /* 0xbe1de9250d217827 */ /* 0x000fe200078e00ff */
[----:B------:R-:W-:Y:S02]  /*0930*/  SHF.L.U32.HI R36, R39, 0x4, R36 ;  /* 0x0000000427247819 */ /* 0x000fe40000010624 */
[----:B------:R-:W-:Y:S01]  /*0940*/  SHF.L.U32.HI R39, R34, 0x4, R39 ;  /* 0x0000000422277819 */ /* 0x000fe20000010627 */
[----:B------:R-:W-:-:S04]  /*0950*/  IMAD.WIDE.U32 R14, R12, -0x41e216db, RZ ;  /* 0xbe1de9250c0e7825 */ /* 0x000fc800078e00ff */
[----:B------:R-:W-:-:S04]  /*0960*/  IMAD.HI.U32 R33, P0, R35, 0x620703a6, R32 ;  /* 0x620703a623217827 */ /* 0x000fc80007800020 */
[----:B------:R-:W-:-:S04]  /*0970*/  IMAD.WIDE.U32 R14, P1, R13, 0x620703a6, R14 ;  /* 0x620703a60d0e7825 */ /* 0x000fc8000782000e */
[----:B------:R-:W-:-:S04]  /*0980*/  IMAD.WIDE.U32.X R28, R12, 0x620703a6, RZ, P0 ;  /* 0x620703a60c1c7825 */ /* 0x000fc800000e04ff */
[----:B------:R-:W-:Y:S01]  /*0990*/  IMAD.HI.U32 R33, P0, R9, 0x9e880ae, R32 ;  /* 0x09e880ae09217827 */ /* 0x000fe20007800020 */
[----:B------:R-:W-:-:S03]  /*09a0*/  IADD3.X R29, PT, PT, RZ, R29, RZ, P1, !PT ;  /* 0x0000001dff1d7210 */ /* 0x000fc60000ffe4ff */
[----:B------:R-:W-:-:S04]  /*09b0*/  IMAD.WIDE.U32 R14, P1, R35, 0x9e880ae, R14 ;  /* 0x09e880ae230e7825 */ /* 0x000fc8000782000e */
[----:B------:R-:W-:-:S04]  /*09c0*/  IMAD.WIDE.U32.X R6, R12, 0x9e880ae, RZ, P1 ;  /* 0x09e880ae0c067825 */ /* 0x000fc800008e04ff */
[----:B------:R-:W-:-:S04]  /*09d0*/  IMAD.WIDE.U32.X R28, P0, R13, 0x9e880ae, R28, P0 ;  /* 0x09e880ae0d1c7825 */ /* 0x000fc8000000041c */
[----:B------:R-:W-:Y:S01]  /*09e0*/  IMAD.HI.U32 R33, P1, R37, 0x71448520, R32 ;  /* 0x7144852025217827 */ /* 0x000fe20007820020 */
[----:B------:R-:W-:-:S03]  /*09f0*/  IADD3.X R7, PT, PT, RZ, R7, RZ, P0, !PT ;  /* 0x00000007ff077210 */ /* 0x000fc600007fe4ff */
[----:B------:R-:W-:-:S04]  /*0a00*/  IMAD.WIDE.U32 R14, P2, R9, 0x71448520, R14 ;  /* 0x71448520090e7825 */ /* 0x000fc8000784000e */
[----:B------:R-:W-:-:S04]  /*0a10*/  IMAD.WIDE.U32.X R28, P1, R35, 0x71448520, R28, P1 ;  /* 0x71448520231c7825 */ /* 0x000fc8000082041c */
[----:B------:R-:W-:-:S04]  /*0a20*/  IMAD.HI.U32 R33, P3, R36, 0x68073014, R32 ;  /* 0x6807301424217827 */ /* 0x000fc80007860020 */
[----:B------:R-:W-:-:S04]  /*0a30*/  IMAD.WIDE.U32 R14, P0, R37, 0x68073014, R14 ;  /* 0x68073014250e7825 */ /* 0x000fc8000780000e */
[----:B------:R-:W-:-:S04]  /*0a40*/  IMAD.WIDE.U32.X R30, R12, 0x71448520, RZ, P1 ;  /* 0x714485200c1e7825 */ /* 0x000fc800008e04ff */
[----:B------:R-:W-:-:S04]  /*0a50*/  IMAD.WIDE.U32.X R6, P2, R13, 0x71448520, R6, P2 ;  /* 0x714485200d067825 */ /* 0x000fc80001040406 */
[----:B------:R-:W-:-:S04]  /*0a60*/  IMAD.WIDE.U32.X R28, P4, R9, 0x68073014, R28, P3 ;  /* 0x68073014091c7825 */ /* 0x000fc8000188041c */
[----:B------:R-:W-:Y:S02]  /*0a70*/  IMAD.X R31, RZ, RZ, R31, P2 ;  /* 0x000000ffff1f7224 */ /* 0x000fe400010e061f */
[----:B------:R-:W-:-:S04]  /*0a80*/  IMAD.HI.U32 R33, P2, R39, -0x54f8b5a8, R32 ;  /* 0xab074a5827217827 */ /* 0x000fc80007840020 */
[----:B------:R-:W-:-:S04]  /*0a90*/  IMAD.WIDE.U32 R14, P1, R36, -0x54f8b5a8, R14 ;  /* 0xab074a58240e7825 */ /* 0x000fc8000782000e */
[----:B------:R-:W-:-:S04]  /*0aa0*/  IMAD.WIDE.U32.X R6, P3, R35, 0x68073014, R6, P0 ;  /* 0x6807301423067825 */ /* 0x000fc80000060406 */
[----:B------:R-:W-:-:S04]  /*0ab0*/  IMAD.WIDE.U32.X R28, P2, R37, -0x54f8b5a8, R28, P2 ;  /* 0xab074a58251c7825 */ /* 0x000fc8000104041c */
[----:B------:R-:W-:-:S04]  /*0ac0*/  IMAD.WIDE.U32.X R40, R12, 0x68073014, RZ, P3 ;  /* 0x680730140c287825 */ /* 0x000fc800018e04ff */
[----:B------:R-:W-:-:S04]  /*0ad0*/  IMAD.HI.U32 R33, P5, R43, 0x623a04a7, R32 ;  /* 0x623a04a72b217827 */ /* 0x000fc800078a0020 */
[----:B------:R-:W-:-:S04]  /*0ae0*/  IMAD.WIDE.U32 R14, P0, R39, 0x623a04a7, R14 ;  /* 0x623a04a7270e7825 */ /* 0x000fc8000780000e */
[----:B------:R-:W-:-:S04]  /*0af0*/  IMAD.WIDE.U32.X R30, P3, R13, 0x68073014, R30, P4 ;  /* 0x680730140d1e7825 */ /* 0x000fc8000206041e */
[----:B------:R-:W-:Y:S01]  /*0b00*/  IMAD.WIDE.U32.X R6, P1, R9, -0x54f8b5a8, R6, P1 ;  /* 0xab074a5809067825 */ /* 0x000fe20000820406 */
[----:B------:R-:W-:-:S03]  /*0b10*/  IADD3.X R41, PT, PT, RZ, R41, RZ, P3, !PT ;  /* 0x00000029ff297210 */ /* 0x000fc60001ffe4ff */
[----:B------:R-:W-:-:S04]  /*0b20*/  IMAD.WIDE.U32.X R28, P5, R36, 0x623a04a7, R28, P5 ;  /* 0x623a04a7241c7825 */ /* 0x000fc800028a041c */
[----:B------:R-:W-:-:S04]  /*0b30*/  IMAD.WIDE.U32 R14, P4, R43, 0x54a47462, R14 ;  /* 0x54a474622b0e7825 */ /* 0x000fc8000788000e */
[----:B------:R-:W-:-:S04]  /*0b40*/  IMAD.WIDE.U32.X R30, P2, R35, -0x54f8b5a8, R30, P2 ;  /* 0xab074a58231e7825 */ /* 0x000fc8000104041e */
[----:B------:R-:W-:-:S04]  /*0b50*/  IMAD.WIDE.U32.X R6, P0, R37, 0x623a04a7, R6, P0 ;  /* 0x623a04a725067825 */ /* 0x000fc80000000406 */
[----:B------:R-:W-:-:S04]  /*0b60*/  IMAD.WIDE.U32 R38, P3, R39, 0x54a47462, R28 ;  /* 0x54a4746227267825 */ /* 0x000fc8000786001c */
[----:B------:R-:W-:-:S04]  /*0b70*/  IMAD.WIDE.U32.X R40, P1, R13, -0x54f8b5a8, R40, P1 ;  /* 0xab074a580d287825 */ /* 0x000fc80000820428 */
[----:B------:R-:W-:Y:S01]  /*0b80*/  IMAD.WIDE.U32.X R28, R12, -0x54f8b5a8, RZ, P2 ;  /* 0xab074a580c1c7825 */ /* 0x000fe200010e04ff */
[----:B------:R-:W-:-:S03]  /*0b90*/  IADD3 RZ, P2, PT, R33, R14, RZ ;  /* 0x0000000e21ff7210 */ /* 0x000fc60007f5e0ff */
[----:B------:R-:W-:Y:S01]  /*0ba0*/  IMAD.WIDE.U32.X R30, P5, R9, 0x623a04a7, R30, P5 ;  /* 0x623a04a7091e7825 */ /* 0x000fe200028a041e */
[----:B------:R-:W-:-:S03]  /*0bb0*/  IADD3.X R29, PT, PT, RZ, R29, RZ, P1, !PT ;  /* 0x0000001dff1d7210 */ /* 0x000fc60000ffe4ff */
[----:B------:R-:W-:Y:S01]  /*0bc0*/  IMAD.WIDE.U32.X R32, P4, R36, 0x54a47462, R6, P4 ;  /* 0x54a4746224207825 */ /* 0x000fe20002080406 */
[----:B------:R-:W-:-:S03]  /*0bd0*/  IADD3.X R6, P2, PT, R38, R15, RZ, P2, !PT ;  /* 0x0000000f26067210 */ /* 0x000fc6000175e4ff */
[----:B------:R-:W-:Y:S01]  /*0be0*/  IMAD.WIDE.U32.X R40, P0, R35, 0x623a04a7, R40, P0 ;  /* 0x623a04a723287825 */ /* 0x000fe20000000428 */
[----:B------:R-:W-:-:S03]  /*0bf0*/  IADD3.X R7, P2, PT, R39, R32, RZ, P2, !PT ;  /* 0x0000002027077210 */ /* 0x000fc6000175e4ff */
[----:B------:R-:W-:-:S04]  /*0c00*/  IMAD.WIDE.U32.X R30, P3, R37, 0x54a47462, R30, P3 ;  /* 0x54a47462251e7825 */ /* 0x000fc8000186041e */
[----:B------:R-:W-:-:S04]  /*0c10*/  IMAD.WIDE.U32.X R28, P5, R13, 0x623a04a7, R28, P5 ;  /* 0x623a04a70d1c7825 */ /* 0x000fc800028a041c */
[----:B------:R-:W-:-:S04]  /*0c20*/  IMAD.WIDE.U32.X R14, R12, 0x623a04a7, RZ, P0 ;  /* 0x623a04a70c0e7825 */ /* 0x000fc800000e04ff */
[----:B------:R-:W-:Y:S01]  /*0c30*/  IMAD.WIDE.U32.X R40, P4, R9, 0x54a47462, R40, P4 ;  /* 0x54a4746209287825 */ /* 0x000fe20002080428 */
[----:B------:R-:W-:Y:S02]  /*0c40*/  IADD3.X R9, P2, PT, R30, R33, RZ, P2, !PT ;  /* 0x000000211e097210 */ /* 0x000fe4000175e4ff */
[----:B------:R-:W-:Y:S01]  /*0c50*/  IADD3.X R15, PT, PT, RZ, R15, RZ, P5, !PT ;  /* 0x0000000fff0f7210 */ /* 0x000fe20002ffe4ff */
[----:B------:R-:W-:Y:S01]  /*0c60*/  IMAD.WIDE.U32.X R34, P3, R35, 0x54a47462, R28, P3 ;  /* 0x54a4746223227825 */ /* 0x000fe2000186041c */
[----:B------:R-:W-:-:S03]  /*0c70*/  IADD3.X R37, P2, PT, R31, R40, RZ, P2, !PT ;  /* 0x000000281f257210 */ /* 0x000fc6000175e4ff */
[----:B------:R-:W-:Y:S01]  /*0c80*/  IMAD.WIDE.U32 R28, R7, -0xfffffff, RZ ;  /* 0xf0000001071c7825 */ /* 0x000fe200078e00ff */
[----:B------:R-:W-:-:S03]  /*0c90*/  IADD3.X R39, P2, PT, R34, R41, RZ, P2, !PT ;  /* 0x0000002922277210 */ /* 0x000fc6000175e4ff */
[----:B------:R-:W-:-:S04]  /*0ca0*/  IMAD.WIDE.U32.X R32, P4, R13, 0x54a47462, R14, P4 ;  /* 0x54a474620d207825 */ /* 0x000fc8000208040e */
[----:B------:R-:W-:-:S04]  /*0cb0*/  IMAD.WIDE.U32 R14, R9, -0xfffffff, RZ ;  /* 0xf0000001090e7825 */ /* 0x000fc800078e00ff */
[----:B------:R-:W-:Y:S01]  /*0cc0*/  IMAD.WIDE.U32.X R30, R12, 0x54a47462, RZ, P3 ;  /* 0x54a474620c1e7825 */ /* 0x000fe200018e04ff */
[----:B------:R-:W-:Y:S02]  /*0cd0*/  IADD3.X R12, P0, PT, R35, R32, RZ, P2, !PT ;  /* 0x00000020230c7210 */ /* 0x000fe4000171e4ff */
[----:B------:R-:W-:Y:S01]  /*0ce0*/  MOV R32, RZ ;  /* 0x000000ff00207202 */ /* 0x000fe20000000f00 */
[----:B------:R-:W-:Y:S01]  /*0cf0*/  IMAD.WIDE.U32 R28, P2, R6, 0x43e1f593, R28 ;  /* 0x43e1f593061c7825 */ /* 0x000fe2000784001c */
[----:B------:R-:W-:-:S03]  /*0d00*/  IADD3.X R36, P3, PT, R30, R33, RZ, P0, !PT ;  /* 0x000000211e247210 */ /* 0x000fc6000077e4ff */
[----:B------:R-:W-:Y:S01]  /*0d10*/  IMAD.WIDE.U32 R14, P1, R7, 0x43e1f593, R14 ;  /* 0x43e1f593070e7825 */ /* 0x000fe2000782000e */
[----:B------:R-:W-:Y:S02]  /*0d20*/  MOV R33, R28 ;  /* 0x0000001c00217202 */ /* 0x000fe40000000f00 */
[----:B------:R-:W-:Y:S01]  /*0d30*/  IADD3.X R38, PT, PT, RZ, RZ, R31, P3, P4 ;  /* 0x000000ffff267210 */ /* 0x000fe20001fe841f */
[C---:B------:R-:W-:Y:S02]  /*0d40*/  IMAD R13, R6.reuse, -0xfffffff, RZ ;  /* 0xf0000001060d7824 */ /* 0x040fe400078e02ff */
[----:B------:R-:W-:-:S03]  /*0d50*/  IMAD.HI.U32 R33, P0, R6, -0xfffffff, R32 ;  /* 0xf000000106217827 */ /* 0x000fc60007800020 */
[----:B------:R-:W-:Y:S01]  /*0d60*/  IADD3 RZ, P3, PT, -R13, R24, RZ ;  /* 0x000000180dff7210 */ /* 0x000fe20007f7e1ff */
[----:B------:R-:W-:-:S03]  /*0d70*/  IMAD.WIDE.U32 R14, P5, R6, 0x79b97091, R14 ;  /* 0x79b97091060e7825 */ /* 0x000fc600078a000e */
[----:B------:R-:W-:Y:S01]  /*0d80*/  IADD3.X R13, P3, PT, R25, ~R33, RZ, P3, !PT ;  /* 0x80000021190d7210 */ /* 0x000fe20001f7e4ff */
[----:B------:R-:W-:Y:S01]  /*0d90*/  IMAD.WIDE.U32 R30, R37, -0xfffffff, RZ ;  /* 0xf0000001251e7825 */ /* 0x000fe200078e00ff */
[----:B------:R-:W-:-:S03]  /*0da0*/  IADD3.X R41, P0, PT, R29, R14, RZ, P0, !PT ;  /* 0x0000000e1d297210 */ /* 0x000fc6000071e4ff */
[----:B------:R-:W-:Y:S01]  /*0db0*/  IMAD.WIDE.U32 R34, R39, -0xfffffff, RZ ;  /* 0xf000000127227825 */ /* 0x000fe200078e00ff */
[----:B------:R-:W-:-:S03]  /*0dc0*/  IADD3.X R14, P3, PT, R26, ~R41, RZ, P3, !PT ;  /* 0x800000291a0e7210 */ /* 0x000fc60001f7e4ff */
[----:B------:R-:W-:-:S04]  /*0dd0*/  IMAD.WIDE.U32 R28, R12, -0xfffffff, RZ ;  /* 0xf00000010c1c7825 */ /* 0x000fc800078e00ff */
[----:B------:R-:W-:-:S04]  /*0de0*/  IMAD.WIDE.U32.X R30, P2, R9, 0x43e1f593, R30, P2 ;  /* 0x43e1f593091e7825 */ /* 0x000fc8000104041e */
[----:B------:R-:W-:-:S04]  /*0df0*/  IMAD.WIDE.U32 R32, R36, -0xfffffff, RZ ;  /* 0xf000000124207825 */ /* 0x000fc800078e00ff */
[----:B------:R-:W-:-:S04]  /*0e00*/  IMAD.WIDE.U32.X R34, P1, R37, 0x43e1f593, R34, P1 ;  /* 0x43e1f59325227825 */ /* 0x000fc80000820422 */
[----:B------:R-:W-:-:S04]  /*0e10*/  IMAD.WIDE.U32.X R28, P4, R39, 0x43e1f593, R28, P2 ;  /* 0x43e1f593271c7825 */ /* 0x000fc8000108041c */
[----:B------:R-:W-:-:S04]  /*0e20*/  IMAD.WIDE.U32 R30, P2, R7, 0x79b97091, R30 ;  /* 0x79b97091071e7825 */ /* 0x000fc8000784001e */
[----:B------:R-:W-:-:S04]  /*0e30*/  IMAD.WIDE.U32.X R32, R12, 0x43e1f593, R32, P1 ;  /* 0x43e1f5930c207825 */ /* 0x000fc800008e0420 */
[----:B------:R-:W-:-:S04]  /*0e40*/  IMAD.WIDE.U32.X R34, P5, R9, 0x79b97091, R34, P5 ;  /* 0x79b9709109227825 */ /* 0x000fc800028a0422 */
[----:B------:R-:W-:Y:S02]  /*0e50*/  IMAD R25, R38, -0xfffffff, RZ ;  /* 0xf000000126197824 */ /* 0x000fe400078e02ff */
[----:B------:R-:W-:-:S04]  /*0e60*/  IMAD.WIDE.U32.X R28, P2, R37, 0x79b97091, R28, P2 ;  /* 0x79b97091251c7825 */ /* 0x000fc8000104041c */
[----:B------:R-:W-:-:S04]  /*0e70*/  IMAD.WIDE.U32 R30, P1, R6, 0x2833e848, R30 ;  /* 0x2833e848061e7825 */ /* 0x000fc8000782001e */
[----:B------:R-:W-:Y:S01]  /*0e80*/  IMAD.WIDE.U32.X R32, R39, 0x79b97091, R32, P5 ;  /* 0x79b9709127207825 */ /* 0x000fe200028e0420 */
[----:B------:R-:W-:-:S03]  /*0e90*/  IADD3.X R15, P0, PT, R15, R30, RZ, P0, !PT ;  /* 0x0000001e0f0f7210 */ /* 0x000fc6000071e4ff */
[----:B------:R-:W-:Y:S01]  /*0ea0*/  IMAD.X R25, R36, 0x43e1f593, R25, P4 ;  /* 0x43e1f59324197824 */ /* 0x000fe200020e0619 */
[----:B------:R-:W-:Y:S01]  /*0eb0*/  IADD3.X R15, P3, PT, R27, ~R15, RZ, P3, !PT ;  /* 0x8000000f1b0f7210 */ /* 0x000fe20001f7e4ff */
[----:B------:R-:W-:-:S04]  /*0ec0*/  IMAD.WIDE.U32 R34, P4, R7, 0x2833e848, R34 ;  /* 0x2833e84807227825 */ /* 0x000fc80007880022 */
[----:B------:R-:W-:-:S04]  /*0ed0*/  IMAD.WIDE.U32.X R28, P1, R9, 0x2833e848, R28, P1 ;  /* 0x2833e848091c7825 */ /* 0x000fc8000082041c */
[----:B------:R-:W-:-:S04]  /*0ee0*/  IMAD.WIDE.U32.X R32, R37, 0x2833e848, R32, P4 ;  /* 0x2833e84825207825 */ /* 0x000fc800020e0420 */
[C---:B------:R-:W-:Y:S02]  /*0ef0*/  IMAD R24, R6.reuse, 0xfffffff, R24 ;  /* 0x0fffffff06187824 */ /* 0x040fe400078e0218 */
[----:B------:R-:W-:-:S04]  /*0f00*/  IMAD.WIDE.U32 R34, P4, R6, -0x7e7ea7a3, R34 ;  /* 0x8181585d06227825 */ /* 0x000fc80007880022 */
[----:B------:R-:W-:Y:S01]  /*0f10*/  IMAD.X R12, R12, 0x79b97091, R25, P2 ;  /* 0x79b970910c0c7824 */ /* 0x000fe200010e0619 */
[----:B------:R-:W-:Y:S01]  /*0f20*/  IADD3.X R31, P0, PT, R31, R34, RZ, P0, !PT ;  /* 0x000000221f1f7210 */ /* 0x000fe2000071e4ff */
[----:B------:R-:W-:-:S03]  /*0f30*/  IMAD.WIDE.U32 R28, P2, R7, -0x7e7ea7a3, R28 ;  /* 0x8181585d071c7825 */ /* 0x000fc6000784001c */
[----:B------:R-:W-:Y:S01]  /*0f40*/  IADD3.X R8, P3, PT, R8, ~R31, RZ, P3, !PT ;  /* 0x8000001f08087210 */ /* 0x000fe20001f7e4ff */
[----:B------:R-:W-:Y:S01]  /*0f50*/  IMAD.WIDE.U32.X R32, R9, -0x7e7ea7a3, R32, P4 ;  /* 0x8181585d09207825 */ /* 0x000fe200020e0420 */
[----:B------:R-:W-:-:S03]  /*0f60*/  IADD3 R25, P4, PT, R24, 0xfffffff, RZ ;  /* 0x0fffffff18197810 */ /* 0x000fc60007f9e0ff */
[----:B------:R-:W-:Y:S01]  /*0f70*/  IMAD.X R12, R39, 0x2833e848, R12, P1 ;  /* 0x2833e848270c7824 */ /* 0x000fe200008e060c */
[----:B------:R-:W-:Y:S01]  /*0f80*/  IADD3.X R26, P4, PT, R13, -0x43e1f594, RZ, P4, !PT ;  /* 0xbc1e0a6c0d1a7810 */ /* 0x000fe2000279e4ff */
[----:B------:R-:W-:-:S03]  /*0f90*/  IMAD.WIDE.U32 R28, P1, R6, -0x47afba4a, R28 ;  /* 0xb85045b6061c7825 */ /* 0x000fc6000782001c */
[----:B------:R-:W-:Y:S01]  /*0fa0*/  IADD3.X R27, P4, PT, R14, -0x79b97092, RZ, P4, !PT ;  /* 0x86468f6e0e1b7810 */ /* 0x000fe2000279e4ff */
[----:B------:R-:W-:Y:S01]  /*0fb0*/  IMAD.X R12, R37, -0x7e7ea7a3, R12, P2 ;  /* 0x8181585d250c7824 */ /* 0x000fe200010e060c */
[----:B------:R-:W-:Y:S01]  /*0fc0*/  IADD3.X R34, P0, PT, R35, R28, RZ, P0, !PT ;  /* 0x0000001c23227210 */ /* 0x000fe2000071e4ff */
[----:B------:R-:W-:Y:S01]  /*0fd0*/  IMAD.WIDE.U32 R32, R7, -0x47afba4a, R32 ;  /* 0xb85045b607207825 */ /* 0x000fe200078e0020 */
[----:B------:R-:W-:-:S03]  /*0fe0*/  IADD3.X R28, P4, PT, R15, -0x2833e849, RZ, P4, !PT ;  /* 0xd7cc17b70f1c7810 */ /* 0x000fc6000279e4ff */
[----:B------:R-:W-:Y:S01]  /*0ff0*/  IMAD.X R12, R9, -0x47afba4a, R12, P1 ;  /* 0xb85045b6090c7824 */ /* 0x000fe200008e060c */
[----:B------:R-:W-:Y:S01]  /*1000*/  IADD3.X R9, P3, PT, R11, ~R34, RZ, P3, !PT ;  /* 0x800000220b097210 */ /* 0x000fe20001f7e4ff */
[----:B------:R-:W-:Y:S01]  /*1010*/  IMAD.WIDE.U32 R32, R6, -0x1ece5fd7, R32 ;  /* 0xe131a02906207825 */ /* 0x000fe200078e0020 */
[----:B------:R-:W-:-:S03]  /*1020*/  IADD3.X R30, P4, PT, R8, 0x7e7ea7a2, RZ, P4, !PT ;  /* 0x7e7ea7a2081e7810 */ /* 0x000fc6000279e4ff */
[----:B------:R-:W-:Y:S01]  /*1030*/  IMAD R7, R7, -0x1ece5fd7, R12 ;  /* 0xe131a02907077824 */ /* 0x000fe200078e020c */
[----:B------:R-:W-:Y:S02]  /*1040*/  IADD3.X R29, P0, PT, R29, R32, RZ, P0, !PT ;  /* 0x000000201d1d7210 */ /* 0x000fe4000071e4ff */
[----:B------:R-:W-:Y:S01]  /*1050*/  MOV R12, R24 ;  /* 0x00000018000c7202 */ /* 0x000fe20000000f00 */
[----:B------:R-:W-:Y:S01]  /*1060*/  IMAD R7, R6, 0x30644e72, R7 ;  /* 0x30644e7206077824 */ /* 0x000fe200078e0207 */
[----:B------:R-:W-:Y:S02]  /*1070*/  IADD3.X R6, P4, PT, R9, 0x47afba49, RZ, P4, !PT ;  /* 0x47afba4909067810 */ /* 0x000fe4000279e4ff */
[----:B------:R-:W-:Y:S02]  /*1080*/  IADD3.X R10, P3, PT, R10, ~R29, RZ, P3, !PT ;  /* 0x8000001d0a0a7210 */ /* 0x000fe40001f7e4ff */
[----:B------:R-:W-:Y:S02]  /*1090*/  IADD3.X R32, PT, PT, R7, R33, RZ, P0, !PT ;  /* 0x0000002107207210 */ /* 0x000fe400007fe4ff */
[----:B------:R-:W-:-:S02]  /*10a0*/  IADD3.X R7, P4, PT, R10, 0x1ece5fd6, RZ, P4, !PT ;  /* 0x1ece5fd60a077810 */ /* 0x000fc4000279e4ff */
[----:B------:R-:W-:-:S04]  /*10b0*/  IADD3.X R11, PT, PT, R5, ~R32, RZ, P3, !PT ;  /* 0x80000020050b7210 */ /* 0x000fc80001ffe4ff */
[----:B------:R-:W-:-:S13]  /*10c0*/  IADD3.X R5, P4, PT, R11, -0x30644e73, RZ, P4, !PT ;  /* 0xcf9bb18d0b057810 */ /* 0x000fda000279e4ff */
[----:B------:R-:W-:Y:S05]  /*10d0*/  @!P4 BRA `(.L_x_1) ;  /* 0x000000000064c947 */ /* 0x000fea0003800000 */
[----:B------:R-:W-:Y:S01]  /*10e0*/  IADD3 RZ, P0, PT, R25, 0xfffffff, RZ ;  /* 0x0fffffff19ff7810 */ /* 0x000fe20007f1e0ff */
[----:B------:R-:W-:Y:S01]  /*10f0*/  IMAD.MOV.U32 R11, RZ, RZ, R5 ;  /* 0x000000ffff0b7224 */ /* 0x000fe200078e0005 */
[----:B------:R-:W-:Y:S02]  /*1100*/  IADD3 R24, PT, PT, R24, 0x1ffffffe, RZ ;  /* 0x1ffffffe18187810 */ /* 0x000fe40007ffe0ff */
[----:B------:R-:W-:Y:S02]  /*1110*/  IADD3.X R29, P0, PT, R26, -0x43e1f594, RZ, P0, !PT ;  /* 0xbc1e0a6c1a1d7810 */ /* 0x000fe4000071e4ff */
[----:B------:R-:W-:Y:S02]  /*1120*/  MOV R10, R7 ;  /* 0x00000007000a7202 */ /* 0x000fe40000000f00 */
[----:B------:R-:W-:Y:S02]  /*1130*/  IADD3.X R31, P0, PT, R27, -0x79b97092, RZ, P0, !PT ;  /* 0x86468f6e1b1f7810 */ /* 0x000fe4000071e4ff */
[----:B------:R-:W-:-:S02]  /*1140*/  MOV R9, R6 ;  /* 0x0000000600097202 */ /* 0x000fc40000000f00 */
[----:B------:R-:W-:Y:S02]  /*1150*/  IADD3.X R32, P0, PT, R28, -0x2833e849, RZ, P0, !PT ;  /* 0xd7cc17b71c207810 */ /* 0x000fe4000071e4ff */
[----:B------:R-:W-:Y:S02]  /*1160*/  MOV R8, R30 ;  /* 0x0000001e00087202 */ /* 0x000fe40000000f00 */
[----:B------:R-:W-:-:S04]  /*1170*/  IADD3.X R12, P0, PT, R30, 0x7e7ea7a2, RZ, P0, !PT ;  /* 0x7e7ea7a21e0c7810 */ /* 0x000fc8000071e4ff */
[----:B------:R-:W-:-:S04]  /*1180*/  IADD3.X R13, P0, PT, R6, 0x47afba49, RZ, P0, !PT ;  /* 0x47afba49060d7810 */ /* 0x000fc8000071e4ff */
[----:B------:R-:W-:-:S04]  /*1190*/  IADD3.X R14, P0, PT, R7, 0x1ece5fd6, RZ, P0, !PT ;  /* 0x1ece5fd6070e7810 */ /* 0x000fc8000071e4ff */
[----:B------:R-:W-:-:S13]  /*11a0*/  IADD3.X R15, P0, PT, R5, -0x30644e73, RZ, P0, !PT ;  /* 0xcf9bb18d050f7810 */ /* 0x000fda000071e4ff */
[----:B------:R-:W-:Y:S01]  /*11b0*/  @P0 MOV R11, R15 ;  /* 0x0000000f000b0202 */ /* 0x000fe20000000f00 */
[----:B------:R-:W-:Y:S01]  /*11c0*/  IMAD.MOV.U32 R15, RZ, RZ, R28 ;  /* 0x000000ffff0f7224 */ /* 0x000fe200078e001c */
[----:B------:R-:W-:Y:S02]  /*11d0*/  @P0 MOV R10, R14 ;  /* 0x0000000e000a0202 */ /* 0x000fe40000000f00 */
[----:B------:R-:W-:Y:S02]  /*11e0*/  @P0 MOV R9, R13 ;  /* 0x0000000d00090202 */ /* 0x000fe40000000f00 */
[----:B------:R-:W-:Y:S02]  /*11f0*/  @P0 MOV R8, R12 ;  /* 0x0000000c00080202 */ /* 0x000fe40000000f00 */
[----:B------:R-:W-:Y:S02]  /*1200*/  MOV R14, R27 ;  /* 0x0000001b000e7202 */ /* 0x000fe40000000f00 */
[----:B------:R-:W-:-:S02]  /*1210*/  MOV R13, R26 ;  /* 0x0000001a000d7202 */ /* 0x000fc40000000f00 */
[----:B------:R-:W-:Y:S02]  /*1220*/  MOV R12, R25 ;  /* 0x00000019000c7202 */ /* 0x000fe40000000f00 */
[----:B------:R-:W-:Y:S02]  /*1230*/  @P0 MOV R15, R32 ;  /* 0x00000020000f0202 */ /* 0x000fe40000000f00 */
[----:B------:R-:W-:Y:S02]  /*1240*/  @P0 MOV R14, R31 ;  /* 0x0000001f000e0202 */ /* 0x000fe40000000f00 */
[----:B------:R-:W-:Y:S02]  /*1250*/  @P0 MOV R13, R29 ;  /* 0x0000001d000d0202 */ /* 0x000fe40000000f00 */
[----:B------:R-:W-:-:S07]  /*1260*/  @P0 MOV R12, R24 ;  /* 0x00000018000c0202 */ /* 0x000fce0000000f00 */
.L_x_1:
[----:B------:R-:W-:Y:S05]  /*1270*/  BSYNC.RECONVERGENT B0 ;  /* 0x0000000000007941 */ /* 0x000fea0003800200 */
.L_x_0:
[----:B------:R-:W-:Y:S05]  /*1280*/  BRA.U UP0, `(.L_x_2) ;  /* 0xffffffed00b87547 */ /* 0x000fea000b83ffff */
[----:B------:R-:W-:-:S04]  /*1290*/  IMAD.WIDE.U32 R34, R13, R16, RZ ;  /* 0x000000100d227225 */ /* 0x000fc800078e00ff */
[----:B------:R-:W-:Y:S01]  /*12a0*/  HFMA2 R30, -RZ, RZ, 0, 0 ;  /* 0x00000000ff1e7431 */ /* 0x000fe200000001ff */
[----:B------:R-:W-:Y:S01]  /*12b0*/  MOV R36, RZ ;  /* 0x000000ff00247202 */ /* 0x000fe20000000f00 */
[----:B------:R-:W-:Y:S01]  /*12c0*/  BSSY.RECONVERGENT B0, `(.L_x_3) ;  /* 0x000010e000007945 */ /* 0x000fe20003800200 */
[----:B------:R-:W-:-:S04]  /*12d0*/  IMAD.WIDE.U32 R6, R14, R16, RZ ;  /* 0x000000100e067225 */ /* 0x000fc800078e00ff */
[----:B------:R-:W-:-:S04]  /*12e0*/  IMAD.WIDE.U32 R38, R15, R16, RZ ;  /* 0x000000100f267225 */ /* 0x000fc800078e00ff */
[----:B------:R-:W-:-:S04]  /*12f0*/  IMAD.WIDE.U32 R28, R10, R20, RZ ;  /* 0x000000140a1c7225 */ /* 0x000fc800078e00ff */
[----:B------:R-:W-:-:S04]  /*1300*/  IMAD.WIDE.U32 R26, R9, R20, RZ ;  /* 0x00000014091a7225 */ /* 0x000fc800078e00ff */
[----:B------:R-:W-:-:S04]  /*1310*/  IMAD.WIDE.U32 R34, P0, R17, R12, R34 ;  /* 0x0000000c11227225 */ /* 0x000fc80007800022 */
[----:B------:R-:W-:-:S04]  /*1320*/  IMAD.WIDE.U32 R6, P4, R17, R13, R6 ;  /* 0x0000000d11067225 */ /* 0x000fc80007880006 */
[----:B------:R-:W-:-:S04]  /*1330*/  IMAD.WIDE.U32 R32, R11, R20, RZ ;  /* 0x000000140b207225 */ /* 0x000fc800078e00ff */
[----:B------:R-:W-:-:S04]  /*1340*/  IMAD.WIDE.U32.X R38, P1, R17, R14, R38, P0 ;  /* 0x0000000e11267225 */ /* 0x000fc80000020426 */
[----:B------:R-:W-:Y:S02]  /*1350*/  IMAD.MOV.U32 R31, RZ, RZ, R34 ;  /* 0x000000ffff1f7224 */ /* 0x000fe400078e0022 */
[----:B------:R-:W-:-:S04]  /*1360*/  IMAD.WIDE.U32 R28, P3, R21, R9, R28 ;  /* 0x00000009151c7225 */ /* 0x000fc8000786001c */
[----:B------:R-:W-:-:S04]  /*1370*/  IMAD.WIDE.U32 R26, P2, R21, R8, R26 ;  /* 0x00000008151a7225 */ /* 0x000fc8000784001a */
[----:B------:R-:W-:Y:S01]  /*1380*/  IMAD.WIDE.U32.X R24, R17, R15, RZ, P4 ;  /* 0x0000000f11187225 */ /* 0x000fe200020e04ff */
[----:B------:R-:W-:-:S03]  /*1390*/  MOV R37, R26 ;  /* 0x0000001a00257202 */ /* 0x000fc60000000f00 */
[----:B------:R-:W-:Y:S01]  /*13a0*/  IMAD.HI.U32 R17, P0, R16, R12, R30 ;  /* 0x0000000c10117227 */ /* 0x000fe2000780001e */
[----:B------:R-:W-:-:S03]  /*13b0*/  IADD3.X R25, PT, PT, RZ, R25, RZ, P1, !PT ;  /* 0x00000019ff197210 */ /* 0x000fc60000ffe4ff */
[----:B------:R-:W-:-:S04]  /*13c0*/  IMAD.WIDE.U32.X R32, P2, R21, R10, R32, P2 ;  /* 0x0000000a15207225 */ /* 0x000fc80001040420 */
[----:B------:R-:W-:-:S04]  /*13d0*/  IMAD.WIDE.U32.X R30, R21, R11, RZ, P3 ;  /* 0x0000000b151e7225 */ /* 0x000fc800018e04ff */
[----:B------:R-:W-:Y:S01]  /*13e0*/  IMAD.WIDE.U32 R38, P4, R18, R13, R38 ;  /* 0x0000000d12267225 */ /* 0x000fe20007880026 */
[----:B------:R-:W-:-:S03]  /*13f0*/  IADD3.X R31, PT, PT, RZ, R31, RZ, P2, !PT ;  /* 0x0000001fff1f7210 */ /* 0x000fc600017fe4ff */
[----:B------:R-:W-:-:S04]  /*1400*/  IMAD.WIDE.U32 R6, P1, R18, R12, R6 ;  /* 0x0000000c12067225 */ /* 0x000fc80007820006 */
[----:B------:R-:W-:Y:S01]  /*1410*/  IMAD.WIDE.U32.X R24, P1, R18, R14, R24, P1 ;  /* 0x0000000e12187225 */ /* 0x000fe20000820418 */
[----:B------:R-:W-:-:S03]  /*1420*/  IADD3.X R6, P0, PT, R35, R6, RZ, P0, !PT ;  /* 0x0000000623067210 */ /* 0x000fc6000071e4ff */
[----:B------:R-:W-:-:S04]  /*1430*/  IMAD.WIDE.U32 R38, P2, R19, R12, R38 ;  /* 0x0000000c13267225 */ /* 0x000fc80007840026 */
[----:B------:R-:W-:Y:S01]  /*1440*/  IMAD.WIDE.U32.X R40, R18, R15, RZ, P4 ;  /* 0x0000000f12287225 */ /* 0x000fe200020e04ff */
[----:B------:R-:W-:-:S03]  /*1450*/  IADD3.X R7, P5, PT, R7, R38, RZ, P0, !PT ;  /* 0x0000002607077210 */ /* 0x000fc600007be4ff */
[----:B------:R-:W-:Y:S01]  /*1460*/  IMAD.WIDE.U32 R24, P0, R19, R13, R24 ;  /* 0x0000000d13187225 */ /* 0x000fe20007800018 */
[----:B------:R-:W-:-:S03]  /*1470*/  IADD3.X R41, PT, PT, RZ, R41, RZ, P1, !PT ;  /* 0x00000029ff297210 */ /* 0x000fc60000ffe4ff */
[----:B------:R-:W-:Y:S01]  /*1480*/  IMAD.WIDE.U32 R28, P4, R22, R8, R28 ;  /* 0x00000008161c7225 */ /* 0x000fe2000788001c */
[----:B------:R-:W-:-:S03]  /*1490*/  IADD3.X R24, P5, PT, R24, R39, RZ, P5, !PT ;  /* 0x0000002718187210 */ /* 0x000fc60002fbe4ff */
[----:B------:R-:W-:-:S04]  /*14a0*/  IMAD.WIDE.U32 R32, P1, R22, R9, R32 ;  /* 0x0000000916207225 */ /* 0x000fc80007820020 */
[----:B------:R-:W-:Y:S01]  /*14b0*/  IMAD.WIDE.U32.X R34, R19, R15, RZ, P0 ;  /* 0x0000000f13227225 */ /* 0x000fe200000e04ff */
[----:B------:R-:W-:-:S03]  /*14c0*/  IADD3 R5, P0, PT, -R12, R8, RZ ;  /* 0x000000080c057210 */ /* 0x000fc60007f1e1ff */
[----:B------:R-:W-:Y:S01]  /*14d0*/  IMAD.HI.U32 R26, P3, R20, R8, R36 ;  /* 0x00000008141a7227 */ /* 0x000fe20007860024 */
[----:B------:R-:W-:-:S03]  /*14e0*/  IADD3.X R13, P0, PT, ~R13, R9, RZ, P0, !PT ;  /* 0x000000090d0d7210 */ /* 0x000fc6000071e5ff */
[----:B------:R-:W-:Y:S01]  /*14f0*/  IMAD.WIDE.U32.X R18, P2, R19, R14, R40, P2 ;  /* 0x0000000e13127225 */ /* 0x000fe20001040428 */
[----:B------:R-:W-:-:S03]  /*1500*/  IADD3.X R27, P3, PT, R27, R28, RZ, P3, !PT ;  /* 0x0000001c1b1b7210 */ /* 0x000fc60001f7e4ff */
[----:B------:R-:W-:Y:S01]  /*1510*/  IMAD.WIDE.U32.X R30, P4, R22, R10, R30, P4 ;  /* 0x0000000a161e7225 */ /* 0x000fe2000208041e */
[----:B------:R-:W-:-:S03]  /*1520*/  IADD3.X R25, P5, PT, R25, R18, RZ, P5, !PT ;  /* 0x0000001219197210 */ /* 0x000fc60002fbe4ff */
[----:B------:R-:W-:Y:S01]  /*1530*/  IMAD.WIDE.U32.X R36, R22, R11, RZ, P1 ;  /* 0x0000000b16247225 */ /* 0x000fe200008e04ff */
[----:B------:R-:W-:-:S03]  /*1540*/  IADD3.X R18, P5, PT, R34, R19, RZ, P5, !PT ;  /* 0x0000001322127210 */ /* 0x000fc60002fbe4ff */
[C---:B------:R-:W-:Y:S01]  /*1550*/  IMAD.WIDE.U32 R32, P1, R23.reuse, R8, R32 ;  /* 0x0000000817207225 */ /* 0x040fe20007820020 */
[----:B------:R-:W-:Y:S02]  /*1560*/  IADD3.X R37, PT, PT, RZ, R37, RZ, P4, !PT ;  /* 0x00000025ff257210 */ /* 0x000fe400027fe4ff */
[----:B------:R-:W-:Y:S01]  /*1570*/  IADD3.X R19, PT, PT, RZ, RZ, R35, P5, P2 ;  /* 0x000000ffff137210 */ /* 0x000fe20002fe4423 */
[----:B------:R-:W-:Y:S01]  /*1580*/  IMAD.WIDE.U32 R30, P4, R23, R9, R30 ;  /* 0x00000009171e7225 */ /* 0x000fe2000788001e */
[----:B------:R-:W-:Y:S02]  /*1590*/  IADD3.X R28, P3, PT, R29, R32, RZ, P3, !PT ;  /* 0x000000201d1c7210 */ /* 0x000fe40001f7e4ff */
[----:B------:R-:W-:Y:S01]  /*15a0*/  IADD3.X R9, P0, PT, ~R14, R10, RZ, P0, !PT ;  /* 0x0000000a0e097210 */ /* 0x000fe2000071e5ff */
[----:B------:R-:W-:Y:S01]  /*15b0*/  IMAD R16, R16, R12, RZ ;  /* 0x0000000c10107224 */ /* 0x000fe200078e02ff */
[----:B------:R-:W-:Y:S01]  /*15c0*/  IADD3.X R29, P3, PT, R30, R33, RZ, P3, !PT ;  /* 0x000000211e1d7210 */ /* 0x000fe20001f7e4ff */
[----:B------:R-:W-:Y:S01]  /*15d0*/  IMAD.WIDE.U32.X R36, P1, R23, R10, R36, P1 ;  /* 0x0000000a17247225 */ /* 0x000fe20000820424 */
[----:B------:R-:W-:-:S02]  /*15e0*/  IADD3.X R21, P0, PT, ~R15, R11, RZ, P0, !PT ;  /* 0x0000000b0f157210 */ /* 0x000fc4000071e5ff */
[----:B------:R-:W-:Y:S01]  /*15f0*/  MOV R12, RZ ;  /* 0x000000ff000c7202 */ /* 0x000fe20000000f00 */
[----:B------:R-:W-:Y:S01]  /*1600*/  IMAD.WIDE.U32 R38, P2, R0, R5, R16 ;  /* 0x0000000500267225 */ /* 0x000fe20007840010 */
[----:B------:R-:W-:-:S03]  /*1610*/  IADD3.X R30, P3, PT, R31, R36, RZ, P3, !PT ;  /* 0x000000241f1e7210 */ /* 0x000fc60001f7e4ff */
[----:B------:R-:W-:-:S04]  /*1620*/  IMAD.WIDE.U32 R14, P5, R0, R13, R26 ;  /* 0x0000000d000e7225 */ /* 0x000fc800078a001a */
[----:B------:R-:W-:-:S04]  /*1630*/  IMAD.WIDE.U32.X R32, P2, R0, R9, R6, P2 ;  /* 0x0000000900207225 */ /* 0x000fc80001040406 */
[----:B------:R-:W-:-:S04]  /*1640*/  IMAD.WIDE.U32.X R34, P5, R0, R21, R28, P5 ;  /* 0x0000001500227225 */ /* 0x000fc800028a041c */
[----:B------:R-:W-:Y:S01]  /*1650*/  IMAD.WIDE.U32.X R10, R23, R11, RZ, P4 ;  /* 0x0000000b170a7225 */ /* 0x000fe200020e04ff */
[----:B------:R-:W-:-:S03]  /*1660*/  SEL R43, RZ, 0x1, !P5 ;  /* 0x00000001ff2b7807 */ /* 0x000fc60006800000 */
[----:B------:R-:W-:Y:S01]  /*1670*/  IMAD.WIDE.U32 R14, P4, R2, R5, R14 ;  /* 0x00000005020e7225 */ /* 0x000fe2000788000e */
[----:B------:R-:W-:-:S03]  /*1680*/  IADD3.X R31, P3, PT, R10, R37, RZ, P3, !PT ;  /* 0x000000250a1f7210 */ /* 0x000fc60001f7e4ff */
[----:B------:R-:W-:Y:S01]  /*1690*/  IMAD.WIDE.U32 R32, P5, R2, R13, R32 ;  /* 0x0000000d02207225 */ /* 0x000fe200078a0020 */
[----:B------:R-:W-:-:S03]  /*16a0*/  IADD3.X R10, PT, PT, RZ, RZ, R11, P3, P1 ;  /* 0x000000ffff0a7210 */ /* 0x000fc60001fe240b */
[----:B------:R-:W-:Y:S02]  /*16b0*/  IMAD R41, R20, R8, RZ ;  /* 0x0000000814297224 */ /* 0x000fe400078e02ff */
[----:B------:R-:W-:-:S03]  /*16c0*/  IMAD.WIDE.U32.X R34, P4, R2, R9, R34, P4 ;  /* 0x0000000902227225 */ /* 0x000fc60002080422 */
[----:B------:R-:W-:Y:S01]  /*16d0*/  IADD3 R11, P1, PT, R41, R38, RZ ;  /* 0x00000026290b7210 */ /* 0x000fe20007f3e0ff */
[----:B------:R-:W-:-:S03]  /*16e0*/  IMAD.WIDE.U32.X R22, P5, R2, R21, R24, P5 ;  /* 0x0000001502167225 */ /* 0x000fc600028a0418 */
[----:B------:R-:W-:Y:S01]  /*16f0*/  IADD3.X R39, P1, PT, R39, R14, RZ, P1, !PT ;  /* 0x0000000e27277210 */ /* 0x000fe20000f3e4ff */
[----:B------:R-:W-:Y:S01]  /*1700*/  IMAD.WIDE.U32 R34, P3, R3, R13, R34 ;  /* 0x0000000d03227225 */ /* 0x000fe20007860022 */
[----:B------:R-:W-:Y:S02]  /*1710*/  IADD3.X R23, P4, PT, R43, R23, RZ, P4, !PT ;  /* 0x000000172b177210 */ /* 0x000fe4000279e4ff */
[----:B------:R-:W-:Y:S01]  /*1720*/  SEL R8, RZ, 0x1, !P5 ;  /* 0x00000001ff087807 */ /* 0x000fe20006800000 */
[----:B------:R-:W-:-:S03]  /*1730*/  IMAD.WIDE.U32 R32, P5, R3, R5, R32 ;  /* 0x0000000503207225 */ /* 0x000fc600078a0020 */
[----:B------:R-:W-:Y:S01]  /*1740*/  IADD3.X R45, PT, PT, RZ, R8, RZ, P4, !PT ;  /* 0x00000008ff2d7210 */ /* 0x000fe200027fe4ff */
[----:B------:R-:W-:Y:S01]  /*1750*/  IMAD.WIDE.U32.X R36, P3, R3, R21, R30, P3 ;  /* 0x0000001503247225 */ /* 0x000fe2000186041e */
[----:B------:R-:W-:-:S03]  /*1760*/  IADD3.X R43, P1, PT, R15, R32, RZ, P1, !PT ;  /* 0x000000200f2b7210 */ /* 0x000fc60000f3e4ff */
[----:B------:R-:W-:-:S04]  /*1770*/  IMAD.WIDE.U32.X R22, P5, R3, R9, R22, P5 ;  /* 0x0000000903167225 */ /* 0x000fc800028a0416 */
[C---:B------:R-:W-:Y:S01]  /*1780*/  IMAD.WIDE.U32 R34, P4, R4.reuse, R5, R34 ;  /* 0x0000000504227225 */ /* 0x040fe20007880022 */
[----:B------:R-:W-:Y:S02]  /*1790*/  IADD3.X R37, P5, PT, R45, R37, RZ, P5, !PT ;  /* 0x000000252d257210 */ /* 0x000fe40002fbe4ff */
[----:B------:R-:W-:Y:S01]  /*17a0*/  SEL R45, RZ, 0x1, !P3 ;  /* 0x00000001ff2d7807 */ /* 0x000fe20005800000 */
[----:B------:R-:W-:Y:S01]  /*17b0*/  IMAD.WIDE.U32.X R22, P2, R4, R13, R22, P2 ;  /* 0x0000000d04167225 */ /* 0x000fe20001040416 */
[----:B------:R-:W-:Y:S02]  /*17c0*/  IADD3.X R33, P1, PT, R33, R34, RZ, P1, !PT ;  /* 0x0000002221217210 */ /* 0x000fe40000f3e4ff */
[----:B------:R-:W-:Y:S01]  /*17d0*/  IADD3 R11, P3, PT, R24, R11, RZ ;  /* 0x0000000b180b7210 */ /* 0x000fe20007f7e0ff */
[----:B------:R-:W-:Y:S01]  /*17e0*/  IMAD.WIDE.U32.X R36, P4, R4, R9, R36, P4 ;  /* 0x0000000904247225 */ /* 0x000fe20002080424 */
[----:B------:R-:W-:Y:S02]  /*17f0*/  IADD3.X R34, P1, PT, R22, R35, RZ, P1, !PT ;  /* 0x0000002316227210 */ /* 0x000fe40000f3e4ff */
[----:B------:R-:W-:Y:S01]  /*1800*/  IADD3.X R39, P3, PT, R25, R39, RZ, P3, !PT ;  /* 0x0000002719277210 */ /* 0x000fe20001f7e4ff */
[----:B------:R-:W-:Y:S01]  /*1810*/  IMAD.WIDE.U32.X R14, R4, R21, R18, P2 ;  /* 0x00000015040e7225 */ /* 0x000fe200010e0412 */
[----:B------:R-:W-:-:S02]  /*1820*/  IADD3.X R23, P2, PT, R23, R36, RZ, P1, !PT ;  /* 0x0000002417177210 */ /* 0x000fc40000f5e4ff */
[----:B------:R-:W-:Y:S02]  /*1830*/  @!P0 IADD3 R34, P1, PT, -R0, R34, RZ ;  /* 0x0000002200228210 */ /* 0x000fe40007f3e1ff */
[----:B------:R-:W-:Y:S02]  /*1840*/  IADD3.X R0, P3, PT, R18, R43, RZ, P3, !PT ;  /* 0x0000002b12007210 */ /* 0x000fe40001f7e4ff */
[----:B------:R-:W-:Y:S02]  /*1850*/  IADD3.X R36, P2, PT, R14, R37, RZ, P2, !PT ;  /* 0x000000250e247210 */ /* 0x000fe4000175e4ff */
[----:B------:R-:W-:Y:S02]  /*1860*/  @!P0 IADD3.X R23, P1, PT, ~R2, R23, RZ, P1, !PT ;  /* 0x0000001702178210 */ /* 0x000fe40000f3e5ff */
[----:B------:R-:W-:Y:S02]  /*1870*/  IADD3.X R45, PT, PT, R15, RZ, R45, P4, P5 ;  /* 0x000000ff0f2d7210 */ /* 0x000fe400027ea42d */
[----:B------:R-:W-:-:S02]  /*1880*/  @!P6 IADD3 R34, P4, PT, -R5, R34, RZ ;  /* 0x000000220522e210 */ /* 0x000fc40007f9e1ff */
[----:B------:R-:W-:Y:S02]  /*1890*/  IADD3.X R18, P3, PT, R19, R33, RZ, P3, !PT ;  /* 0x0000002113127210 */ /* 0x000fe40001f7e4ff */
[----:B------:R-:W-:Y:S02]  /*18a0*/  @!P0 IADD3.X R36, P1, PT, ~R3, R36, RZ, P1, !PT ;  /* 0x0000002403248210 */ /* 0x000fe40000f3e5ff */
[----:B------:R-:W-:Y:S02]  /*18b0*/  IADD3.X R45, PT, PT, R10, R45, RZ, P2, !PT ;  /* 0x0000002d0a2d7210 */ /* 0x000fe400017fe4ff */
[----:B------:R-:W-:Y:S02]  /*18c0*/  @!P6 IADD3.X R23, P4, PT, ~R13, R23, RZ, P4, !PT ;  /* 0x000000170d17e210 */ /* 0x000fe4000279e5ff */
[----:B------:R-:W-:Y:S01]  /*18d0*/  IADD3.X R41, P3, PT, R41, R34, RZ, P3, !PT ;  /* 0x0000002229297210 */ /* 0x000fe20001f7e4ff */
[----:B------:R-:W-:Y:S01]  /*18e0*/  @!P0 IMAD.X R45, R45, 0x1, ~R4, P1 ;  /* 0x000000012d2d8824 */ /* 0x000fe200008e0e04 */
[----:B------:R-:W-:Y:S01]  /*18f0*/  @!P6 IADD3.X R36, P4, PT, ~R9, R36, RZ, P4, !PT ;  /* 0x000000240924e210 */ /* 0x000fe2000279e5ff */
[----:B------:R-:W-:Y:S01]  /*1900*/  HFMA2 R4, -RZ, RZ, 0, 0 ;  /* 0x00000000ff047431 */ /* 0x000fe200000001ff */
[----:B------:R-:W-:-:S02]  /*1910*/  IADD3.X R22, P3, PT, R26, R23, RZ, P3, !PT ;  /* 0x000000171a167210 */ /* 0x000fc40001f7e4ff */
[----:B------:R-:W-:Y:S02]  /*1920*/  @!P6 IADD3.X R45, PT, PT, ~R21, R45, RZ, P4, !PT ;  /* 0x0000002d152de210 */ /* 0x000fe400027fe5ff */
[----:B------:R-:W-:-:S04]  /*1930*/  IADD3.X R19, P3, PT, R27, R36, RZ, P3, !PT ;  /* 0x000000241b137210 */ /* 0x000fc80001f7e4ff */
[----:B------:R-:W-:-:S04]  /*1940*/  IADD3.X R24, P3, PT, R28, R45, RZ, P3, !PT ;  /* 0x0000002d1c187210 */ /* 0x000fc80001f7e4ff */
[----:B------:R-:W-:-:S04]  /*1950*/  IADD3.X R21, P3, PT, RZ, R29, RZ, P3, !PT ;  /* 0x0000001dff157210 */ /* 0x000fc80001f7e4ff */
[----:B------:R-:W-:-:S04]  /*1960*/  IADD3.X R2, P3, PT, RZ, R30, RZ, P3, !PT ;  /* 0x0000001eff027210 */ /* 0x000fc80001f7e4ff */
[----:B------:R-:W-:Y:S02]  /*1970*/  IADD3.X R31, P3, PT, RZ, R31, RZ, P3, !PT ;  /* 0x0000001fff1f7210 */ /* 0x000fe40001f7e4ff */
[----:B------:R-:W-:Y:S02]  /*1980*/  SHF.L.U32.HI R15, R21, 0x4, R2 ;  /* 0x00000004150f7819 */ /* 0x000fe40000010602 */
[----:B------:R-:W-:Y:S02]  /*1990*/  IADD3.X R14, PT, PT, RZ, R10, RZ, P3, !PT ;  /* 0x0000000aff0e7210 */ /* 0x000fe40001ffe4ff */
[----:B------:R-:W-:Y:S02]  /*19a0*/  SHF.L.U32.HI R20, R2, 0x4, R31 ;  /* 0x0000000402147819 */ /* 0x000fe4000001061f */
[----:B------:R-:W-:Y:S02]  /*19b0*/  SHF.L.U32.HI R14, R31, 0x4, R14 ;  /* 0x000000041f0e7819 */ /* 0x000fe4000001060e */
[----:B------:R-:W-:Y:S01]  /*19c0*/  SHF.L.U32.HI R21, R24, 0x4, R21 ;  /* 0x0000000418157819 */ /* 0x000fe20000010615 */
[----:B------:R-:W-:Y:S01]  /*19d0*/  IMAD.HI.U32 R5, R20, -0x41e216db, RZ ;  /* 0xbe1de92514057827 */ /* 0x000fe200078e00ff */
[----:B------:R-:W-:-:S03]  /*19e0*/  SHF.L.U32.HI R10, R19, 0x4, R24 ;  /* 0x00000004130a7819 */ /* 0x000fc60000010618 */
[----:B------:R-:W-:Y:S01]  /*19f0*/  HFMA2 R24, -RZ, RZ, 0, 0 ;  /* 0x00000000ff187431 */ /* 0x000fe200000001ff */
[----:B------:R-:W-:Y:S01]  /*1a00*/  SHF.L.U32.HI R19, R22, 0x4, R19 ;  /* 0x0000000416137819 */ /* 0x000fe20000010613 */
[----:B------:R-:W-:-:S04]  /*1a10*/  IMAD.WIDE.U32 R2, R14, -0x41e216db, RZ ;  /* 0xbe1de9250e027825 */ /* 0x000fc800078e00ff */
[----:B------:R-:W-:-:S04]  /*1a20*/  IMAD.HI.U32 R13, P0, R15, 0x620703a6, R4 ;  /* 0x620703a60f0d7827 */ /* 0x000fc80007800004 */
[----:B------:R-:W-:-:S04]  /*1a30*/  IMAD.WIDE.U32 R4, P1, R20, 0x620703a6, R2 ;  /* 0x620703a614047825 */ /* 0x000fc80007820002 */
[----:B------:R-:W-:-:S04]  /*1a40*/  IMAD.WIDE.U32.X R2, R14, 0x620703a6, RZ, P0 ;  /* 0x620703a60e027825 */ /* 0x000fc800000e04ff */
[----:B------:R-:W-:Y:S01]  /*1a50*/  IMAD.HI.U32 R13, P0, R21, 0x9e880ae, R12 ;  /* 0x09e880ae150d7827 */ /* 0x000fe2000780000c */
[----:B------:R-:W-:Y:S02]  /*1a60*/  IADD3.X R9, PT, PT, RZ, R3, RZ, P1, !PT ;  /* 0x00000003ff097210 */ /* 0x000fe40000ffe4ff */
[----:B------:R-:W-:Y:S01]  /*1a70*/  MOV R8, R2 ;  /* 0x0000000200087202 */ /* 0x000fe20000000f00 */
[----:B------:R-:W-:-:S04]  /*1a80*/  IMAD.WIDE.U32 R4, P1, R15, 0x9e880ae, R4 ;  /* 0x09e880ae0f047825 */ /* 0x000fc80007820004 */
[----:B------:R-:W-:-:S04]  /*1a90*/  IMAD.WIDE.U32.X R2, R14, 0x9e880ae, RZ, P1 ;  /* 0x09e880ae0e027825 */ /* 0x000fc800008e04ff */
[----:B------:R-:W-:-:S04]  /*1aa0*/  IMAD.WIDE.U32.X R8, P0, R20, 0x9e880ae, R8, P0 ;  /* 0x09e880ae14087825 */ /* 0x000fc80000000408 */
[----:B------:R-:W-:Y:S01]  /*1ab0*/  IMAD.HI.U32 R25, P1, R10, 0x71448520, R12 ;  /* 0x714485200a197827 */ /* 0x000fe2000782000c */
[----:B------:R-:W-:-:S03]  /*1ac0*/  IADD3.X R3, PT, PT, RZ, R3, RZ, P0, !PT ;  /* 0x00000003ff037210 */ /* 0x000fc600007fe4ff */
[----:B------:R-:W-:-:S04]  /*1ad0*/  IMAD.WIDE.U32 R12, P2, R21, 0x71448520, R4 ;  /* 0x71448520150c7825 */ /* 0x000fc80007840004 */
[----:B------:R-:W-:-:S04]  /*1ae0*/  IMAD.WIDE.U32.X R4, P1, R15, 0x71448520, R8, P1 ;  /* 0x714485200f047825 */ /* 0x000fc80000820408 */
[----:B------:R-:W-:-:S04]  /*1af0*/  IMAD.WIDE.U32 R8, P0, R10, 0x68073014, R12 ;  /* 0x680730140a087825 */ /* 0x000fc8000780000c */
[----:B------:R-:W-:-:S04]  /*1b00*/  IMAD.WIDE.U32.X R12, R14, 0x71448520, RZ, P1 ;  /* 0x714485200e0c7825 */ /* 0x000fc800008e04ff */
[----:B------:R-:W-:-:S04]  /*1b10*/  IMAD.WIDE.U32.X R2, P2, R20, 0x71448520, R2, P2 ;  /* 0x7144852014027825 */ /* 0x000fc80001040402 */
[----:B------:R-:W-:Y:S01]  /*1b20*/  IMAD.HI.U32 R23, P1, R19, 0x68073014, R24 ;  /* 0x6807301413177827 */ /* 0x000fe20007820018 */
[----:B------:R-:W-:Y:S02]  /*1b30*/  SHF.L.U32.HI R25, R41, 0x4, R22 ;  /* 0x0000000429197819 */ /* 0x000fe40000010616 */
[----:B------:R-:W-:Y:S01]  /*1b40*/  MOV R22, RZ ;  /* 0x000000ff00167202 */ /* 0x000fe20000000f00 */
[----:B------:R-:W-:Y:S01]  /*1b50*/  IMAD.WIDE.U32 R8, P4, R19, -0x54f8b5a8, R8 ;  /* 0xab074a5813087825 */ /* 0x000fe20007880008 */
[----:B------:R-:W-:-:S03]  /*1b60*/  SHF.L.U32.HI R41, R18, 0x4, R41 ;  /* 0x0000000412297819 */ /* 0x000fc60000010629 */
[----:B------:R-:W-:Y:S02]  /*1b70*/  IMAD.X R13, RZ, RZ, R13, P2 ;  /* 0x000000ffff0d7224 */ /* 0x000fe400010e060d */
[----:B------:R-:W-:-:S04]  /*1b80*/  IMAD.WIDE.U32.X R4, P2, R21, 0x68073014, R4, P1 ;  /* 0x6807301415047825 */ /* 0x000fc80000840404 */
[----:B------:R-:W-:-:S04]  /*1b90*/  IMAD.HI.U32 R23, P5, R25, -0x54f8b5a8, R22 ;  /* 0xab074a5819177827 */ /* 0x000fc800078a0016 */
[----:B------:R-:W-:-:S04]  /*1ba0*/  IMAD.WIDE.U32 R26, P6, R25, 0x623a04a7, R8 ;  /* 0x623a04a7191a7825 */ /* 0x000fc800078c0008 */
[----:B------:R-:W-:-:S04]  /*1bb0*/  IMAD.WIDE.U32.X R8, P0, R15, 0x68073014, R2, P0 ;  /* 0x680730140f087825 */ /* 0x000fc80000000402 */
[----:B------:R-:W-:-:S04]  /*1bc0*/  IMAD.WIDE.U32.X R28, P5, R10, -0x54f8b5a8, R4, P5 ;  /* 0xab074a580a1c7825 */ /* 0x000fc800028a0404 */
[----:B------:R-:W-:-:S04]  /*1bd0*/  IMAD.WIDE.U32.X R4, R14, 0x68073014, RZ, P0 ;  /* 0x680730140e047825 */ /* 0x000fc800000e04ff */
[----:B------:R-:W-:Y:S01]  /*1be0*/  IMAD.HI.U32 R31, P1, R41, 0x623a04a7, R22 ;  /* 0x623a04a7291f7827 */ /* 0x000fe20007820016 */
[----:B------:R-:W-:-:S03]  /*1bf0*/  MOV R22, R4 ;  /* 0x0000000400167202 */ /* 0x000fc60000000f00 */
[----:B------:R-:W-:-:S04]  /*1c00*/  IMAD.WIDE.U32.X R12, P0, R20, 0x68073014, R12, P2 ;  /* 0x68073014140c7825 */ /* 0x000fc8000100040c */
[----:B------:R-:W-:Y:S01]  /*1c10*/  IMAD.WIDE.U32 R2, P3, R41, 0x54a47462, R26 ;  /* 0x54a4746229027825 */ /* 0x000fe2000786001a */
[----:B------:R-:W-:-:S03]  /*1c20*/  IADD3.X R23, PT, PT, RZ, R5, RZ, P0, !PT ;  /* 0x00000005ff177210 */ /* 0x000fc600007fe4ff */
[----:B------:R-:W-:Y:S01]  /*1c30*/  IMAD.WIDE.U32.X R26, P4, R21, -0x54f8b5a8, R8, P4 ;  /* 0xab074a58151a7825 */ /* 0x000fe20002080408 */
[----:B------:R-:W-:-:S03]  /*1c40*/  IADD3 RZ, P2, PT, R31, R2, RZ ;  /* 0x000000021fff7210 */ /* 0x000fc60007f5e0ff */
[----:B------:R-:W-:-:S04]  /*1c50*/  IMAD.WIDE.U32.X R28, P1, R19, 0x623a04a7, R28, P1 ;  /* 0x623a04a7131c7825 */ /* 0x000fc8000082041c */
[----:B------:R-:W-:-:S04]  /*1c60*/  IMAD.WIDE.U32.X R12, P5, R15, -0x54f8b5a8, R12, P5 ;  /* 0xab074a580f0c7825 */ /* 0x000fc800028a040c */
[----:B------:R-:W-:-:S04]  /*1c70*/  IMAD.WIDE.U32.X R26, P6, R10, 0x623a04a7, R26, P6 ;  /* 0x623a04a70a1a7825 */ /* 0x000fc800030c041a */
[----:B------:R-:W-:-:S04]  /*1c80*/  IMAD.WIDE.U32 R8, P0, R25, 0x54a47462, R28 ;  /* 0x54a4746219087825 */ /* 0x000fc8000780001c */
[----:B------:R-:W-:Y:S02]  /*1c90*/  HFMA2 R28, -RZ, RZ, 0, 0 ;  /* 0x00000000ff1c7431 */ /* 0x000fe400000001ff */
[----:B------:R-:W-:-:S04]  /*1ca0*/  IMAD.WIDE.U32.X R22, P4, R20, -0x54f8b5a8, R22, P4 ;  /* 0xab074a5814167825 */ /* 0x000fc80002080416 */
[----:B------:R-:W-:-:S04]  /*1cb0*/  IMAD.WIDE.U32.X R4, R14, -0x54f8b5a8, RZ, P5 ;  /* 0xab074a580e047825 */ /* 0x000fc800028e04ff */
[----:B------:R-:W-:Y:S01]  /*1cc0*/  IMAD.WIDE.U32.X R24, P1, R21, 0x623a04a7, R12, P1 ;  /* 0x623a04a715187825 */ /* 0x000fe2000082040c */
[----:B------:R-:W-:-:S03]  /*1cd0*/  IADD3.X R5, PT, PT, RZ, R5, RZ, P4, !PT ;  /* 0x00000005ff057210 */ /* 0x000fc600027fe4ff */
[----:B------:R-:W-:Y:S01]  /*1ce0*/  IMAD.WIDE.U32.X R12, P3, R19, 0x54a47462, R26, P3 ;  /* 0x54a47462130c7825 */ /* 0x000fe2000186041a */
[----:B------:R-:W-:-:S03]  /*1cf0*/  IADD3.X R19, P2, PT, R8, R3, RZ, P2, !PT ;  /* 0x0000000308137210 */ /* 0x000fc6000175e4ff */
[----:B------:R-:W-:-:S04]  /*1d00*/  IMAD.WIDE.U32.X R22, P6, R15, 0x623a04a7, R22, P6 ;  /* 0x623a04a70f167825 */ /* 0x000fc800030c0416 */
[----:B------:R-:W-:Y:S01]  /*1d10*/  IMAD.WIDE.U32.X R2, P0, R10, 0x54a47462, R24, P0 ;  /* 0x54a474620a027825 */ /* 0x000fe20000000418 */
[----:B------:R-:W-:-:S03]  /*1d20*/  IADD3.X R10, P2, PT, R9, R12, RZ, P2, !PT ;  /* 0x0000000c090a7210 */ /* 0x000fc6000175e4ff */
[----:B------:R-:W-:-:S04]  /*1d30*/  IMAD.WIDE.U32.X R24, P1, R20, 0x623a04a7, R4, P1 ;  /* 0x623a04a714187825 */ /* 0x000fc80000820404 */
[----:B------:R-:W-:-:S04]  /*1d40*/  IMAD.WIDE.U32.X R8, R14, 0x623a04a7, RZ, P6 ;  /* 0x623a04a70e087825 */ /* 0x000fc800030e04ff */
[----:B------:R-:W-:Y:S01]  /*1d50*/  IMAD.WIDE.U32.X R4, P3, R21, 0x54a47462, R22, P3 ;  /* 0x54a4746215047825 */ /* 0x000fe20001860416 */
[----:B------:R-:W-:Y:S02]  /*1d60*/  IADD3.X R21, P2, PT, R2, R13, RZ, P2, !PT ;  /* 0x0000000d02157210 */ /* 0x000fe4000175e4ff */
[----:B------:R-:W-:Y:S01]  /*1d70*/  IADD3.X R9, PT, PT, RZ, R9, RZ, P1, !PT ;  /* 0x00000009ff097210 */ /* 0x000fe20000ffe4ff */
[----:B------:R-:W-:Y:S01]  /*1d80*/  IMAD.WIDE.U32 R26, R10, -0xfffffff, RZ ;  /* 0xf00000010a1a7825 */ /* 0x000fe200078e00ff */
[----:B------:R-:W-:-:S03]  /*1d90*/  IADD3.X R23, P4, PT, R3, R4, RZ, P2, !PT ;  /* 0x0000000403177210 */ /* 0x000fc6000179e4ff */
[----:B------:R-:W-:-:S04]  /*1da0*/  IMAD.WIDE.U32.X R24, P2, R15, 0x54a47462, R24, P0 ;  /* 0x54a474620f187825 */ /* 0x000fc80000040418 */
[----:B------:R-:W-:Y:S02]  /*1db0*/  IMAD R15, R19, -0xfffffff, RZ ;  /* 0xf0000001130f7824 */ /* 0x000fe400078e02ff */
[----:B------:R-:W-:Y:S01]  /*1dc0*/  IMAD.WIDE.U32.X R2, P1, R20, 0x54a47462, R8, P3 ;  /* 0x54a4746214027825 */ /* 0x000fe20001820408 */
[----:B------:R-:W-:Y:S02]  /*1dd0*/  IADD3.X R20, P3, PT, R24, R5, RZ, P4, !PT ;  /* 0x0000000518147210 */ /* 0x000fe4000277e4ff */
[----:B------:R-:W-:Y:S01]  /*1de0*/  IADD3 RZ, P0, PT, -R15, R16, RZ ;  /* 0x000000100fff7210 */ /* 0x000fe20007f1e1ff */
[----:B------:R-:W-:Y:S01]  /*1df0*/  IMAD.WIDE.U32 R12, R21, -0xfffffff, RZ ;  /* 0xf0000001150c7825 */ /* 0x000fe200078e00ff */
[----:B------:R-:W-:-:S03]  /*1e00*/  IADD3.X R25, P3, PT, R25, R2, RZ, P3, !PT ;  /* 0x0000000219197210 */ /* 0x000fc60001f7e4ff */
[----:B------:R-:W-:-:S04]  /*1e10*/  IMAD.WIDE.U32 R8, P4, R19, 0x43e1f593, R26 ;  /* 0x43e1f59313087825 */ /* 0x000fc8000788001a */
[----:B------:R-:W-:Y:S01]  /*1e20*/  IMAD.WIDE.U32.X R14, R14, 0x54a47462, RZ, P2 ;  /* 0x54a474620e0e7825 */ /* 0x000fe200010e04ff */
[----:B------:R-:W-:-:S03]  /*1e30*/  MOV R29, R8 ;  /* 0x00000008001d7202 */ /* 0x000fc60000000f00 */
[----:B------:R-:W-:Y:S01]  /*1e40*/  IMAD.WIDE.U32 R4, P6, R10, 0x43e1f593, R12 ;  /* 0x43e1f5930a047825 */ /* 0x000fe200078c000c */
[----:B------:R-:W-:-:S03]  /*1e50*/  IADD3.X R22, P3, PT, R14, R3, RZ, P3, !PT ;  /* 0x000000030e167210 */ /* 0x000fc60001f7e4ff */
[----:B------:R-:W-:Y:S01]  /*1e60*/  IMAD.WIDE.U32 R26, R23, -0xfffffff, RZ ;  /* 0xf0000001171a7825 */ /* 0x000fe200078e00ff */
[----:B------:R-:W-:-:S03]  /*1e70*/  IADD3.X R24, PT, PT, RZ, RZ, R15, P3, P1 ;  /* 0x000000ffff187210 */ /* 0x000fc60001fe240f */
[----:B------:R-:W-:-:S04]  /*1e80*/  IMAD.WIDE.U32 R12, R20, -0xfffffff, RZ ;  /* 0xf0000001140c7825 */ /* 0x000fc800078e00ff */
[----:B------:R-:W-:-:S04]  /*1e90*/  IMAD.WIDE.U32 R30, R25, -0xfffffff, RZ ;  /* 0xf0000001191e7825 */ /* 0x000fc800078e00ff */
[----:B------:R-:W-:-:S04]  /*1ea0*/  IMAD.HI.U32 R29, P2, R19, -0xfffffff, R28 ;  /* 0xf0000001131d7827 */ /* 0x000fc8000784001c */
[----:B------:R-:W-:-:S04]  /*1eb0*/  IMAD.WIDE.U32.X R26, P4, R21, 0x43e1f593, R26, P4 ;  /* 0x43e1f593151a7825 */ /* 0x000fc8000208041a */
[----:B------:R-:W-:-:S04]  /*1ec0*/  IMAD.WIDE.U32 R2, P5, R19, 0x79b97091, R4 ;  /* 0x79b9709113027825 */ /* 0x000fc800078a0004 */
[----:B------:R-:W-:-:S04]  /*1ed0*/  IMAD.WIDE.U32 R4, R22, -0xfffffff, RZ ;  /* 0xf000000116047825 */ /* 0x000fc800078e00ff */
[----:B------:R-:W-:-:S04]  /*1ee0*/  IMAD.WIDE.U32.X R12, P6, R23, 0x43e1f593, R12, P6 ;  /* 0x43e1f593170c7825 */ /* 0x000fc800030c040c */
[----:B------:R-:W-:Y:S01]  /*1ef0*/  IMAD.WIDE.U32.X R14, P4, R20, 0x43e1f593, R30, P4 ;  /* 0x43e1f593140e7825 */ /* 0x000fe2000208041e */
[----:B------:R-:W-:-:S03]  /*1f00*/  IADD3.X R31, P2, PT, R9, R2, RZ, P2, !PT ;  /* 0x00000002091f7210 */ /* 0x000fc6000175e4ff */
[----:B------:R-:W-:-:S04]  /*1f10*/  IMAD.WIDE.U32 R8, P1, R10, 0x79b97091, R26 ;  /* 0x79b970910a087825 */ /* 0x000fc8000782001a */
[----:B------:R-:W-:Y:S01]  /*1f20*/  IMAD.WIDE.U32.X R26, R25, 0x43e1f593, R4, P6 ;  /* 0x43e1f593191a7825 */ /* 0x000fe200030e0404 */
[----:B------:R-:W-:-:S03]  /*1f30*/  IADD3.X R5, P0, PT, R17, ~R29, RZ, P0, !PT ;  /* 0x8000001d11057210 */ /* 0x000fc6000071e4ff */
[----:B------:R-:W-:Y:S01]  /*1f40*/  IMAD R33, R24, -0xfffffff, RZ ;  /* 0xf000000118217824 */ /* 0x000fe200078e02ff */
[----:B------:R-:W-:Y:S01]  /*1f50*/  IADD3.X R6, P0, PT, R6, ~R31, RZ, P0, !PT ;  /* 0x8000001f06067210 */ /* 0x000fe2000071e4ff */
[----:B------:R-:W-:-:S04]  /*1f60*/  IMAD.WIDE.U32.X R12, P5, R21, 0x79b97091, R12, P5 ;  /* 0x79b97091150c7825 */ /* 0x000fc800028a040c */
[----:B------:R-:W-:-:S04]  /*1f70*/  IMAD.WIDE.U32.X R14, P1, R23, 0x79b97091, R14, P1 ;  /* 0x79b97091170e7825 */ /* 0x000fc8000082040e */
[----:B------:R-:W-:-:S04]  /*1f80*/  IMAD.WIDE.U32 R8, P3, R19, 0x2833e848, R8 ;  /* 0x2833e84813087825 */ /* 0x000fc80007860008 */
[----:B------:R-:W-:Y:S01]  /*1f90*/  IMAD.X R22, R22, 0x43e1f593, R33, P4 ;  /* 0x43e1f59316167824 */ /* 0x000fe200020e0621 */
[----:B------:R-:W-:Y:S01]  /*1fa0*/  IADD3.X R17, P2, PT, R3, R8, RZ, P2, !PT ;  /* 0x0000000803117210 */ /* 0x000fe2000175e4ff */
[----:B------:R-:W-:-:S03]  /*1fb0*/  IMAD.WIDE.U32.X R26, R20, 0x79b97091, R26, P5 ;  /* 0x79b97091141a7825 */ /* 0x000fc600028e041a */
[----:B------:R-:W-:Y:S01]  /*1fc0*/  IADD3.X R7, P0, PT, R7, ~R17, RZ, P0, !PT ;  /* 0x8000001107077210 */ /* 0x000fe2000071e4ff */
[----:B------:R-:W-:-:S04]  /*1fd0*/  IMAD.WIDE.U32 R12, P4, R10, 0x2833e848, R12 ;  /* 0x2833e8480a0c7825 */ /* 0x000fc8000788000c */
[----:B------:R-:W-:-:S04]  /*1fe0*/  IMAD.WIDE.U32.X R14, P3, R21, 0x2833e848, R14, P3 ;  /* 0x2833e848150e7825 */ /* 0x000fc8000186040e */
[----:B------:R-:W-:Y:S02]  /*1ff0*/  IMAD.X R25, R25, 0x79b97091, R22, P1 ;  /* 0x79b9709119197824 */ /* 0x000fe400008e0616 */
[----:B------:R-:W-:-:S04]  /*2000*/  IMAD.WIDE.U32.X R26, R23, 0x2833e848, R26, P4 ;  /* 0x2833e848171a7825 */ /* 0x000fc800020e041a */
[----:B------:R-:W-:Y:S02]  /*2010*/  IMAD.X R20, R20, 0x2833e848, R25, P3 ;  /* 0x2833e84814147824 */ /* 0x000fe400018e0619 */
[----:B------:R-:W-:-:S04]  /*2020*/  IMAD.WIDE.U32 R14, P1, R10, -0x7e7ea7a3, R14 ;  /* 0x8181585d0a0e7825 */ /* 0x000fc8000782000e */
[----:B------:R-:W-:-:S04]  /*2030*/  IMAD.WIDE.U32 R12, P3, R19, -0x7e7ea7a3, R12 ;  /* 0x8181585d130c7825 */ /* 0x000fc8000786000c */
[----:B------:R-:W-:Y:S01]  /*2040*/  IMAD R4, R19, 0xfffffff, R16 ;  /* 0x0fffffff13047824 */ /* 0x000fe200078e0210 */
[----:B------:R-:W-:Y:S01]  /*2050*/  IADD3.X R8, P2, PT, R9, R12, RZ, P2, !PT ;  /* 0x0000000c09087210 */ /* 0x000fe2000175e4ff */
[----:B------:R-:W-:-:S03]  /*2060*/  IMAD.WIDE.U32.X R26, R21, -0x7e7ea7a3, R26, P3 ;  /* 0x8181585d151a7825 */ /* 0x000fc600018e041a */
[----:B------:R-:W-:Y:S01]  /*2070*/  IADD3.X R8, P0, PT, R11, ~R8, RZ, P0, !PT ;  /* 0x800000080b087210 */ /* 0x000fe2000071e4ff */
[----:B------:R-:W-:Y:S02]  /*2080*/  IMAD.X R20, R23, -0x7e7ea7a3, R20, P1 ;  /* 0x8181585d17147824 */ /* 0x000fe400008e0614 */
[----:B------:R-:W-:Y:S01]  /*2090*/  IMAD.WIDE.U32 R2, P3, R19, -0x47afba4a, R14 ;  /* 0xb85045b613027825 */ /* 0x000fe2000786000e */
[----:B------:R-:W-:-:S03]  /*20a0*/  IADD3 R14, P1, PT, R4, 0xfffffff, RZ ;  /* 0x0fffffff040e7810 */ /* 0x000fc60007f3e0ff */
[----:B------:R-:W-:Y:S01]  /*20b0*/  IMAD.WIDE.U32 R26, R10, -0x47afba4a, R26 ;  /* 0xb85045b60a1a7825 */ /* 0x000fe200078e001a */
[----:B------:R-:W-:Y:S02]  /*20c0*/  IADD3.X R12, P1, PT, R5, -0x43e1f594, RZ, P1, !PT ;  /* 0xbc1e0a6c050c7810 */ /* 0x000fe40000f3e4ff */
[----:B------:R-:W-:Y:S01]  /*20d0*/  IADD3.X R16, P2, PT, R13, R2, RZ, P2, !PT ;  /* 0x000000020d107210 */ /* 0x000fe2000175e4ff */
[----:B------:R-:W-:Y:S01]  /*20e0*/  IMAD.X R21, R21, -0x47afba4a, R20, P3 ;  /* 0xb85045b615157824 */ /* 0x000fe200018e0614 */
[----:B------:R-:W-:Y:S01]  /*20f0*/  IADD3.X R13, P1, PT, R6, -0x79b97092, RZ, P1, !PT ;  /* 0x86468f6e060d7810 */ /* 0x000fe20000f3e4ff */
[----:B------:R-:W0:Y:S01]  /*2100*/  S2R R20, SR_CTAID.X ;  /* 0x0000000000147919 */ /* 0x000e220000002500 */
[----:B------:R-:W-:Y:S01]  /*2110*/  IADD3.X R9, P0, PT, R39, ~R16, RZ, P0, !PT ;  /* 0x8000001027097210 */ /* 0x000fe2000071e4ff */
[----:B------:R-:W-:Y:S01]  /*2120*/  IMAD R2, R10, -0x1ece5fd7, R21 ;  /* 0xe131a0290a027824 */ /* 0x000fe200078e0215 */
[----:B------:R-:W-:Y:S01]  /*2130*/  IADD3.X R15, P1, PT, R7, -0x2833e849, RZ, P1, !PT ;  /* 0xd7cc17b7070f7810 */ /* 0x000fe20000f3e4ff */
[C---:B------:R-:W-:Y:S01]  /*2140*/  IMAD.WIDE.U32 R10, R19.reuse, -0x1ece5fd7, R26 ;  /* 0xe131a029130a7825 */ /* 0x040fe200078e001a */
[----:B------:R-:W1:Y:S02]  /*2150*/  S2R R21, SR_TID.X ;  /* 0x0000000000157919 */ /* 0x000e640000002100 */
[----:B------:R-:W-:Y:S01]  /*2160*/  IADD3.X R16, P1, PT, R8, 0x7e7ea7a2, RZ, P1, !PT ;  /* 0x7e7ea7a208107810 */ /* 0x000fe20000f3e4ff */
[----:B------:R-:W-:Y:S01]  /*2170*/  IMAD R19, R19, 0x30644e72, R2 ;  /* 0x30644e7213137824 */ /* 0x000fe200078e0202 */
[----:B------:R-:W-:-:S04]  /*2180*/  IADD3.X R3, P2, PT, R3, R10, RZ, P2, !PT ;  /* 0x0000000a03037210 */ /* 0x000fc8000175e4ff */
[----:B------:R-:W-:Y:S02]  /*2190*/  IADD3.X R10, P0, PT, R0, ~R3, RZ, P0, !PT ;  /* 0x80000003000a7210 */ /* 0x000fe4000071e4ff */
[----:B------:R-:W-:Y:S01]  /*21a0*/  IADD3.X R11, PT, PT, R19, R11, RZ, P2, !PT ;  /* 0x0000000b130b7210 */ /* 0x000fe200017fe4ff */
[----:B------:R-:W2:Y:S01]  /*21b0*/  LDC.64 R2, c[0x0][0x390] ;  /* 0x0000e400ff027b82 */ /* 0x000ea20000000a00 */
[----:B------:R-:W-:-:S03]  /*21c0*/  IADD3.X R0, P1, PT, R9, 0x47afba49, RZ, P1, !PT ;  /* 0x47afba4909007810 */ /* 0x000fc60000f3e4ff */
[----:B------:R-:W-:Y:S01]  /*21d0*/  IMAD.X R11, R18, 0x1, ~R11, P0 ;  /* 0x00000001120b7824 */ /* 0x000fe200000e0e0b */
[----:B------:R-:W-:-:S04]  /*21e0*/  IADD3.X R17, P1, PT, R10, 0x1ece5fd6, RZ, P1, !PT ;  /* 0x1ece5fd60a117810 */ /* 0x000fc80000f3e4ff */
[----:B------:R-:W-:-:S13]  /*21f0*/  IADD3.X R18, P1, PT, R11, -0x30644e73, RZ, P1, !PT ;  /* 0xcf9bb18d0b127810 */ /* 0x000fda0000f3e4ff */
[----:B01----:R-:W-:Y:S05]  /*2200*/  @!P1 BRA `(.L_x_4) ;  /* 0x0000000000649947 */ /* 0x003fea0003800000 */
[----:B------:R-:W-:Y:S02]  /*2210*/  IADD3 RZ, P0, PT, R14, 0xfffffff, RZ ;  /* 0x0fffffff0eff7810 */ /* 0x000fe40007f1e0ff */
[----:B------:R-:W-:Y:S02]  /*2220*/  MOV R5, R12 ;  /* 0x0000000c00057202 */ /* 0x000fe40000000f00 */
[----:B------:R-:W-:Y:S01]  /*2230*/  IADD3.X R9, P0, PT, R12, -0x43e1f594, RZ, P0, !PT ;  /* 0xbc1e0a6c0c097810 */ /* 0x000fe2000071e4ff */
[----:B------:R-:W-:Y:S01]  /*2240*/  VIADD R12, R4, 0x1ffffffe ;  /* 0x1ffffffe040c7836 */ /* 0x000fe20000000000 */
[----:B------:R-:W-:Y:S02]  /*2250*/  MOV R6, R13 ;  /* 0x0000000d00067202 */ /* 0x000fe40000000f00 */
[----:B------:R-:W-:Y:S02]  /*2260*/  IADD3.X R10, P0, PT, R13, -0x79b97092, RZ, P0, !PT ;  /* 0x86468f6e0d0a7810 */ /* 0x000fe4000071e4ff */
[----:B------:R-:W-:-:S02]  /*2270*/  MOV R7, R15 ;  /* 0x0000000f00077202 */ /* 0x000fc40000000f00 */
[----:B------:R-:W-:Y:S02]  /*2280*/  IADD3.X R11, P0, PT, R15, -0x2833e849, RZ, P0, !PT ;  /* 0xd7cc17b70f0b7810 */ /* 0x000fe4000071e4ff */
[----:B------:R-:W-:Y:S02]  /*2290*/  MOV R8, R16 ;  /* 0x0000001000087202 */ /* 0x000fe40000000f00 */
[----:B------:R-:W-:Y:S02]  /*22a0*/  IADD3.X R19, P0, PT, R16, 0x7e7ea7a2, RZ, P0, !PT ;  /* 0x7e7ea7a210137810 */ /* 0x000fe4000071e4ff */
[----:B------:R-:W-:Y:S02]  /*22b0*/  MOV R4, R14 ;  /* 0x0000000e00047202 */ /* 0x000fe40000000f00 */
[----:B------:R-:W-:-:S04]  /*22c0*/  IADD3.X R22, P0, PT, R0, 0x47afba49, RZ, P0, !PT ;  /* 0x47afba4900167810 */ /* 0x000fc8000071e4ff */
[----:B------:R-:W-:-:S04]  /*22d0*/  IADD3.X R23, P0, PT, R17, 0x1ece5fd6, RZ, P0, !PT ;  /* 0x1ece5fd611177810 */ /* 0x000fc8000071e4ff */
[----:B------:R-:W-:-:S13]  /*22e0*/  IADD3.X R24, P0, PT, R18, -0x30644e73, RZ, P0, !PT ;  /* 0xcf9bb18d12187810 */ /* 0x000fda000071e4ff */
[----:B------:R-:W-:Y:S02]  /*22f0*/  @P0 MOV R5, R9 ;  /* 0x0000000900050202 */ /* 0x000fe40000000f00 */
[----:B------:R-:W-:Y:S02]  /*2300*/  @P0 MOV R6, R10 ;  /* 0x0000000a00060202 */ /* 0x000fe40000000f00 */
[----:B------:R-:W-:Y:S02]  /*2310*/  @P0 MOV R7, R11 ;  /* 0x0000000b00070202 */ /* 0x000fe40000000f00 */
[----:B------:R-:W-:Y:S02]  /*2320*/  MOV R9, R0 ;  /* 0x0000000000097202 */ /* 0x000fe40000000f00 */
[----:B------:R-:W-:Y:S02]  /*2330*/  MOV R10, R17 ;  /* 0x00000011000a7202 */ /* 0x000fe40000000f00 */
[----:B------:R-:W-:-:S02]  /*2340*/  MOV R11, R18 ;  /* 0x00000012000b7202 */ /* 0x000fc40000000f00 */
[----:B------:R-:W-:Y:S02]  /*2350*/  @P0 MOV R8, R19 ;  /* 0x0000001300080202 */ /* 0x000fe40000000f00 */
[----:B------:R-:W-:Y:S02]  /*2360*/  @P0 MOV R9, R22 ;  /* 0x0000001600090202 */ /* 0x000fe40000000f00 */
[----:B------:R-:W-:Y:S02]  /*2370*/  @P0 MOV R10, R23 ;  /* 0x00000017000a0202 */ /* 0x000fe40000000f00 */
[----:B------:R-:W-:Y:S02]  /*2380*/  @P0 MOV R11, R24 ;  /* 0x00000018000b0202 */ /* 0x000fe40000000f00 */
[----:B------:R-:W-:-:S07]  /*2390*/  @P0 MOV R4, R12 ;  /* 0x0000000c00040202 */ /* 0x000fce0000000f00 */
.L_x_4:
[----:B------:R-:W-:Y:S05]  /*23a0*/  BSYNC.RECONVERGENT B0 ;  /* 0x0000000000007941 */ /* 0x000fea0003800200 */
.L_x_3:
[----:B------:R-:W0:Y:S02]  /*23b0*/  LDCU UR4, c[0x0][0x360] ;  /* 0x00006c00ff0477ac */ /* 0x000e240008000800 */
[----:B0-----:R-:W-:-:S04]  /*23c0*/  IMAD R13, R20, UR4, R21 ;  /* 0x00000004140d7c24 */ /* 0x001fc8000f8e0215 */
[----:B--2---:R-:W-:-:S05]  /*23d0*/  IMAD.WIDE R2, R13, 0x20, R2 ;  /* 0x000000200d027825 */ /* 0x004fca00078e0202 */
[----:B------:R-:W-:Y:S04]  /*23e0*/  STG.E.128 desc[UR6][R2.64], R4 ;  /* 0x0000000402007986 */ /* 0x000fe8000c101d06 */
[----:B------:R-:W-:Y:S01]  /*23f0*/  STG.E.128 desc[UR6][R2.64+0x10], R8 ;  /* 0x0000100802007986 */ /* 0x000fe2000c101d06 */
[----:B------:R-:W-:Y:S05]  /*2400*/  EXIT ;  /* 0x000000000000794d */ /* 0x000fea0003800000 */
.L_x_5:
[----:B------:R-:W-:-:S00]  /*2410*/  BRA `(.L_x_5) ;  /* 0xfffffffc00fc7947 */ /* 0x000fc0000383ffff */
[----:B------:R-:W-:-:S00]  /*2420*/  NOP ;  /* 0x0000000000007918 */ /* 0x000fc00000000000 */
        /* <DEDUP_REMOVED lines=13> */
.L_x_9:


//--------------------- .text._Z17multVectorsKernelILi1EEvP6bigintPKS0_S1_m --------------------------
	.section	.text._Z17multVectorsKernelILi1EEvP6bigintPKS0_S1_m,"ax",@progbits
	.align	128
        .global         _Z17multVectorsKernelILi1EEvP6bigintPKS0_S1_m
        .type           _Z17multVectorsKernelILi1EEvP6bigintPKS0_S1_m,@function
        .size           _Z17multVectorsKernelILi1EEvP6bigintPKS0_S1_m,(.L_x_10 - _Z17multVectorsKernelILi1EEvP6bigintPKS0_S1_m)
        .other          _Z17multVectorsKernelILi1EEvP6bigintPKS0_S1_m,@"STO_CUDA_ENTRY STV_DEFAULT"
_Z17multVectorsKernelILi1EEvP6bigintPKS0_S1_m:
.text._Z17multVectorsKernelILi1EEvP6bigintPKS0_S1_m:
        /* <DEDUP_REMOVED lines=18> */
[----:B-1----:R-:W2:Y:S04]  /*0120*/  LDG.E.128 R20, desc[UR4][R4.64] ;  /* 0x0000000404147981 */ /* 0x002ea8000c1e1d00 */
[----:B------:R-:W2:Y:S04]  /*0130*/  LDG.E.128 R8, desc[UR4][R6.64] ;  /* 0x0000000406087981 */ /* 0x000ea8000c1e1d00 */
[----:B------:R0:W3:Y:S04]  /*0140*/  LDG.E.128 R16, desc[UR4][R4.64+0x10] ;  /* 0x0000100404107981 */ /* 0x0000e8000c1e1d00 */
[----:B------:R1:W3:Y:S01]  /*0150*/  LDG.E.128 R12, desc[UR4][R6.64+0x10] ;  /* 0x00001004060c7981 */ /* 0x0002e2000c1e1d00 */
[----:B------:R-:W-:Y:S01]  /*0160*/  BSSY.RECONVERGENT B0, `(.L_x_6) ;  /* 0x000010f000007945 */ /* 0x000fe20003800200 */
[----:B0-----:R-:W-:-:S02]  /*0170*/  HFMA2 R4, -RZ, RZ, 0, 0 ;  /* 0x00000000ff047431 */ /* 0x001fc400000001ff */
[----:B--2---:R-:W-:-:S04]  /*0180*/  IMAD.WIDE.U32 R24, R21, R8, RZ ;  /* 0x0000000815187225 */ /* 0x004fc800078e00ff */
[----:B------:R-:W-:-:S04]  /*0190*/  IMAD.WIDE.U32 R2, R22, R8, RZ ;  /* 0x0000000816027225 */ /* 0x000fc800078e00ff */
[----:B------:R-:W-:-:S04]  /*01a0*/  IMAD.WIDE.U32 R26, R23, R8, RZ ;  /* 0x00000008171a7225 */ /* 0x000fc800078e00ff */
[----:B------:R-:W-:-:S04]  /*01b0*/  IMAD.WIDE.U32 R24, P0, R20, R9, R24 ;  /* 0x0000000914187225 */ /* 0x000fc80007800018 */
[----:B------:R-:W-:-:S04]  /*01c0*/  IMAD.WIDE.U32 R2, P1, R21, R9, R2 ;  /* 0x0000000915027225 */ /* 0x000fc80007820002 */
[----:B------:R-:W-:-:S04]  /*01d0*/  IMAD.WIDE.U32.X R28, P0, R22, R9, R26, P0 ;  /* 0x00000009161c7225 */ /* 0x000fc8000000041a */
[----:B------:R-:W-:-:S04]  /*01e0*/  IMAD.WIDE.U32.X R26, R23, R9, RZ, P1 ;  /* 0x00000009171a7225 */ /* 0x000fc800008e04ff */
[----:B------:R-:W-:Y:S01]  /*01f0*/  IMAD.MOV.U32 R5, RZ, RZ, R24 ;  /* 0x000000ffff057224 */ /* 0x000fe200078e0018 */
[----:B------:R-:W-:Y:S01]  /*0200*/  IADD3.X R27, PT, PT, RZ, R27, RZ, P0, !PT ;  /* 0x0000001bff1b7210 */ /* 0x000fe200007fe4ff */
[----:B------:R-:W-:-:S04]  /*0210*/  IMAD.WIDE.U32 R2, P0, R20, R10, R2 ;  /* 0x0000000a14027225 */ /* 0x000fc80007800002 */
[----:B------:R-:W-:-:S04]  /*0220*/  IMAD.WIDE.U32 R28, P1, R21, R10, R28 ;  /* 0x0000000a151c7225 */ /* 0x000fc8000782001c */
[----:B------:R-:W-:-:S04]  /*0230*/  IMAD.HI.U32 R5, P2, R20, R8, R4 ;  /* 0x0000000814057227 */ /* 0x000fc80007840004 */
[----:B-1----:R-:W-:Y:S01]  /*0240*/  IMAD.WIDE.U32.X R6, R23, R10, RZ, P1 ;  /* 0x0000000a17067225 */ /* 0x002fe200008e04ff */
[----:B------:R-:W-:-:S03]  /*0250*/  IADD3.X R24, P2, PT, R25, R2, RZ, P2, !PT ;  /* 0x0000000219187210 */ /* 0x000fc6000175e4ff */
[----:B------:R-:W-:-:S04]  /*0260*/  IMAD.WIDE.U32.X R26, P0, R22, R10, R26, P0 ;  /* 0x0000000a161a7225 */ /* 0x000fc8000000041a */
[----:B------:R-:W-:Y:S01]  /*0270*/  IMAD.WIDE.U32 R30, P1, R20, R11, R28 ;  /* 0x0000000b141e7225 */ /* 0x000fe2000782001c */
[----:B------:R-:W-:-:S03]  /*0280*/  IADD3.X R7, PT, PT, RZ, R7, RZ, P0, !PT ;  /* 0x00000007ff077210 */ /* 0x000fc600007fe4ff */
[----:B------:R-:W-:Y:S01]  /*0290*/  IMAD.WIDE.U32 R26, P3, R21, R11, R26 ;  /* 0x0000000b151a7225 */ /* 0x000fe2000786001a */
[----:B------:R-:W-:-:S03]  /*02a0*/  IADD3.X R25, P2, PT, R3, R30, RZ, P2, !PT ;  /* 0x0000001e03197210 */ /* 0x000fc6000175e4ff */
[----:B------:R-:W-:Y:S01]  /*02b0*/  IMAD.WIDE.U32.X R6, P0, R22, R11, R6, P1 ;  /* 0x0000000b16067225 */ /* 0x000fe20000800406 */
[----:B------:R-:W-:-:S03]  /*02c0*/  IADD3.X R30, P2, PT, R26, R31, RZ, P2, !PT ;  /* 0x0000001f1a1e7210 */ /* 0x000fc6000175e4ff */
[----:B---3--:R-:W-:Y:S01]  /*02d0*/  IMAD.WIDE.U32 R36, R17, R12, RZ ;  /* 0x0000000c11247225 */ /* 0x008fe200078e00ff */
[----:B------:R-:W-:-:S03]  /*02e0*/  IADD3.X R31, P2, PT, R27, R6, RZ, P2, !PT ;  /* 0x000000061b1f7210 */ /* 0x000fc6000175e4ff */
[----:B------:R-:W-:-:S04]  /*02f0*/  IMAD.WIDE.U32 R2, R18, R12, RZ ;  /* 0x0000000c12027225 */ /* 0x000fc800078e00ff */
[----:B------:R-:W-:-:S04]  /*0300*/  IMAD.WIDE.U32 R26, R19, R12, RZ ;  /* 0x0000000c131a7225 */ /* 0x000fc800078e00ff */
[----:B------:R-:W-:-:S04]  /*0310*/  IMAD.WIDE.U32.X R28, R23, R11, RZ, P3 ;  /* 0x0000000b171c7225 */ /* 0x000fc800018e04ff */
[----:B------:R-:W-:Y:S01]  /*0320*/  IMAD.WIDE.U32 R36, P1, R16, R13, R36 ;  /* 0x0000000d10247225 */ /* 0x000fe20007820024 */
[----:B------:R-:W-:-:S03]  /*0330*/  IADD3.X R28, P2, PT, R28, R7, RZ, P2, !PT ;  /* 0x000000071c1c7210 */ /* 0x000fc6000175e4ff */
[----:B------:R-:W-:Y:S01]  /*0340*/  IMAD.WIDE.U32 R2, P3, R17, R13, R2 ;  /* 0x0000000d11027225 */ /* 0x000fe20007860002 */
[----:B------:R-:W-:-:S03]  /*0350*/  IADD3.X R29, PT, PT, RZ, RZ, R29, P2, P0 ;  /* 0x000000ffff1d7210 */ /* 0x000fc600017e041d */
[----:B------:R-:W-:-:S04]  /*0360*/  IMAD.WIDE.U32.X R6, P1, R18, R13, R26, P1 ;  /* 0x0000000d12067225 */ /* 0x000fc8000082041a */
[----:B------:R-:W-:-:S04]  /*0370*/  IMAD.WIDE.U32.X R26, R19, R13, RZ, P3 ;  /* 0x0000000d131a7225 */ /* 0x000fc800018e04ff */
[----:B------:R-:W-:Y:S01]  /*0380*/  IMAD.WIDE.U32 R2, P0, R16, R14, R2 ;  /* 0x0000000e10027225 */ /* 0x000fe20007800002 */
[----:B------:R-:W-:-:S03]  /*0390*/  IADD3.X R27, PT, PT, RZ, R27, RZ, P1, !PT ;  /* 0x0000001bff1b7210 */ /* 0x000fc60000ffe4ff */
[----:B------:R-:W-:-:S04]  /*03a0*/  IMAD.WIDE.U32 R6, P1, R17, R14, R6 ;  /* 0x0000000e11067225 */ /* 0x000fc80007820006 */
[----:B------:R-:W-:Y:S01]  /*03b0*/  IMAD.WIDE.U32.X R34, P0, R18, R14, R26, P0 ;  /* 0x0000000e12227225 */ /* 0x000fe2000000041a */
[----:B------:R-:W-:-:S03]  /*03c0*/  MOV R27, R36 ;  /* 0x00000024001b7202 */ /* 0x000fc60000000f00 */
[----:B------:R-:W-:-:S04]  /*03d0*/  IMAD.WIDE.U32.X R32, R19, R14, RZ, P1 ;  /* 0x0000000e13207225 */ /* 0x000fc800008e04ff */
[----:B------:R-:W-:Y:S01]  /*03e0*/  IMAD.MOV.U32 R26, RZ, RZ, RZ ;  /* 0x000000ffff1a7224 */ /* 0x000fe200078e00ff */
[----:B------:R-:W-:Y:S01]  /*03f0*/  IADD3.X R33, PT, PT, RZ, R33, RZ, P0, !PT ;  /* 0x00000021ff217210 */ /* 0x000fe200007fe4ff */
[----:B------:R-:W-:-:S04]  /*0400*/  IMAD.WIDE.U32 R34, P3, R17, R15, R34 ;  /* 0x0000000f11227225 */ /* 0x000fc80007860022 */
[----:B------:R-:W-:-:S04]  /*0410*/  IMAD.HI.U32 R26, P0, R16, R12, R26 ;  /* 0x0000000c101a7227 */ /* 0x000fc8000780001a */
[----:B------:R-:W-:Y:S01]  /*0420*/  IMAD R4, R20, R8, RZ ;  /* 0x0000000814047224 */ /* 0x000fe200078e02ff */
[----:B------:R-:W-:Y:S01]  /*0430*/  IADD3.X R27, P1, PT, R37, R2, RZ, P0, !PT ;  /* 0x00000002251b7210 */ /* 0x000fe2000073e4ff */
[----:B------:R-:W-:Y:S01]  /*0440*/  IMAD.WIDE.U32 R6, P0, R16, R15, R6 ;  /* 0x0000000f10067225 */ /* 0x000fe20007800006 */
[----:B------:R-:W-:-:S03]  /*0450*/  IADD3 R2, P2, PT, -R20, R16, RZ ;  /* 0x0000001014027210 */ /* 0x000fc60007f5e1ff */
[----:B------:R-:W-:Y:S01]  /*0460*/  IMAD.WIDE.U32.X R32, P0, R18, R15, R32, P0 ;  /* 0x0000000f12207225 */ /* 0x000fe20000000420 */
[----:B------:R-:W-:Y:S02]  /*0470*/  IADD3.X R6, P1, PT, R3, R6, RZ, P1, !PT ;  /* 0x0000000603067210 */ /* 0x000fe40000f3e4ff */
[----:B------:R-:W-:Y:S02]  /*0480*/  IADD3.X R3, P2, PT, ~R21, R17, RZ, P2, !PT ;  /* 0x0000001115037210 */ /* 0x000fe4000175e5ff */
[----:B------:R-:W-:Y:S02]  /*0490*/  IADD3.X R7, P1, PT, R34, R7, RZ, P1, !PT ;  /* 0x0000000722077210 */ /* 0x000fe40000f3e4ff */
[-C--:B------:R-:W-:Y:S01]  /*04a0*/  IADD3 R21, P4, PT, R8, -R12.reuse, RZ ;  /* 0x8000000c08157210 */ /* 0x080fe20007f9e0ff */
[----:B------:R-:W-:Y:S01]  /*04b0*/  IMAD R12, R16, R12, RZ ;  /* 0x0000000c100c7224 */ /* 0x000fe200078e02ff */
[----:B------:R-:W-:Y:S01]  /*04c0*/  IADD3.X R32, P1, PT, R35, R32, RZ, P1, !PT ;  /* 0x0000002023207210 */ /* 0x000fe20000f3e4ff */
[----:B------:R-:W-:Y:S01]  /*04d0*/  IMAD.WIDE.U32.X R34, R19, R15, RZ, P3 ;  /* 0x0000000f13227225 */ /* 0x000fe200018e04ff */
[----:B------:R-:W-:-:S02]  /*04e0*/  IADD3.X R9, P4, PT, R9, ~R13, RZ, P4, !PT ;  /* 0x8000000d09097210 */ /* 0x000fc4000279e4ff */
[----:B------:R-:W-:Y:S02]  /*04f0*/  IADD3.X R17, P2, PT, ~R22, R18, RZ, P2, !PT ;  /* 0x0000001216117210 */ /* 0x000fe4000175e5ff */
[----:B------:R-:W-:Y:S02]  /*0500*/  IADD3.X R10, P4, PT, R10, ~R14, RZ, P4, !PT ;  /* 0x8000000e0a0a7210 */ /* 0x000fe4000279e4ff */
[----:B------:R-:W-:Y:S02]  /*0510*/  IADD3.X R33, P3, PT, R34, R33, RZ, P1, !PT ;  /* 0x0000002122217210 */ /* 0x000fe40000f7e4ff */
[----:B------:R-:W-:Y:S02]  /*0520*/  IADD3.X R16, P1, PT, R11, ~R15, RZ, P4, !PT ;  /* 0x8000000f0b107210 */ /* 0x000fe4000273e4ff */
[----:B------:R-:W-:Y:S01]  /*0530*/  IADD3.X R11, PT, PT, RZ, RZ, R35, P3, P0 ;  /* 0x000000ffff0b7210 */ /* 0x000fe20001fe0423 */
[----:B------:R-:W-:Y:S01]  /*0540*/  IMAD.WIDE.U32 R38, P0, R2, R21, R4 ;  /* 0x0000001502267225 */ /* 0x000fe20007800004 */
[----:B------:R-:W-:-:S03]  /*0550*/  IADD3.X R19, P2, PT, ~R23, R19, RZ, P2, !PT ;  /* 0x0000001317137210 */ /* 0x000fc6000175e5ff */
[----:B------:R-:W-:-:S04]  /*0560*/  IMAD.WIDE.U32 R34, P3, R3, R21, R26 ;  /* 0x0000001503227225 */ /* 0x000fc8000786001a */
[----:B------:R-:W-:-:S04]  /*0570*/  IMAD.WIDE.U32.X R36, P4, R17, R21, R24, P0 ;  /* 0x0000001511247225 */ /* 0x000fc80000080418 */
[----:B------:R-:W-:Y:S01]  /*0580*/  IMAD.WIDE.U32.X R22, P0, R19, R21, R6, P3 ;  /* 0x0000001513167225 */ /* 0x000fe20001800406 */
[----:B------:R-:W-:-:S03]  /*0590*/  P2R R13, PR, RZ, 0x10 ;  /* 0x00000010ff0d7803 */ /* 0x000fc60000000000 */
[----:B------:R-:W-:Y:S01]  /*05a0*/  IMAD.WIDE.U32 R34, P3, R2, R9, R34 ;  /* 0x0000000902227225 */ /* 0x000fe20007860022 */
[----:B------:R-:W-:-:S03]  /*05b0*/  SEL R41, RZ, 0x1, !P0 ;  /* 0x00000001ff297807 */ /* 0x000fc60004000000 */
[----:B------:R-:W-:-:S04]  /*05c0*/  IMAD.WIDE.U32 R36, P5, R3, R9, R36 ;  /* 0x0000000903247225 */ /* 0x000fc800078a0024 */
[----:B------:R-:W-:-:S04]  /*05d0*/  IMAD.WIDE.U32.X R22, P3, R17, R9, R22, P3 ;  /* 0x0000000911167225 */ /* 0x000fc80001860416 */
[----:B------:R-:W-:-:S04]  /*05e0*/  IMAD.WIDE.U32.X R14, P5, R19, R9, R30, P5 ;  /* 0x00000009130e7225 */ /* 0x000fc800028a041e */
[----:B------:R-:W-:Y:S01]  /*05f0*/  IMAD.WIDE.U32 R22, P6, R3, R10, R22 ;  /* 0x0000000a03167225 */ /* 0x000fe200078c0016 */
[----:B------:R-:W-:Y:S02]  /*0600*/  IADD3.X R15, P4, PT, R41, R15, RZ, P3, !PT ;  /* 0x0000000f290f7210 */ /* 0x000fe40001f9e4ff */
[----:B------:R-:W-:Y:S02]  /*0610*/  IADD3 R41, P0, PT, R12, R38, RZ ;  /* 0x000000260c297210 */ /* 0x000fe40007f1e0ff */
[----:B------:R-:W-:Y:S02]  /*0620*/  SEL R20, RZ, 0x1, !P5 ;  /* 0x00000001ff147807 */ /* 0x000fe40006800000 */
[----:B------:R-:W-:Y:S02]  /*0630*/  IADD3.X R39, P0, PT, R39, R34, RZ, P0, !PT ;  /* 0x0000002227277210 */ /* 0x000fe4000071e4ff */
[----:B------:R-:W-:-:S04]  /*0640*/  IADD3 R8, P3, PT, R30, R41, RZ ;  /* 0x000000291e087210 */ /* 0x000fc80007f7e0ff */
[----:B------:R-:W-:Y:S01]  /*0650*/  IADD3.X R18, P3, PT, R31, R39, RZ, P3, !PT ;  /* 0x000000271f127210 */ /* 0x000fe20001f7e4ff */
[----:B------:R-:W-:Y:S01]  /*0660*/  IMAD.WIDE.U32 R30, P5, R2, R10, R36 ;  /* 0x0000000a021e7225 */ /* 0x000fe200078a0024 */
[----:B------:R-:W-:-:S03]  /*0670*/  IADD3.X R37, PT, PT, RZ, R20, RZ, P4, !PT ;  /* 0x00000014ff257210 */ /* 0x000fc600027fe4ff */
[----:B------:R-:W-:Y:S01]  /*0680*/  IMAD.WIDE.U32 R22, P4, R2, R16, R22 ;  /* 0x0000001002167225 */ /* 0x000fe20007880016 */
[----:B------:R-:W-:-:S03]  /*0690*/  IADD3.X R35, P0, PT, R35, R30, RZ, P0, !PT ;  /* 0x0000001e23237210 */ /* 0x000fc6000071e4ff */
[----:B------:R-:W-:Y:S01]  /*06a0*/  IMAD.WIDE.U32.X R14, P5, R17, R10, R14, P5 ;  /* 0x0000000a110e7225 */ /* 0x000fe200028a040e */
[----:B------:R-:W-:Y:S02]  /*06b0*/  IADD3.X R22, P0, PT, R31, R22, RZ, P0, !PT ;  /* 0x000000161f167210 */ /* 0x000fe4000071e4ff */
[----:B------:R-:W-:Y:S01]  /*06c0*/  IADD3.X R35, P3, PT, R28, R35, RZ, P3, !PT ;  /* 0x000000231c237210 */ /* 0x000fe20001f7e4ff */
[----:B------:R-:W-:-:S03]  /*06d0*/  IMAD.WIDE.U32.X R30, P6, R19, R10, R32, P6 ;  /* 0x0000000a131e7225 */ /* 0x000fc600030c0420 */
[----:B------:R-:W-:Y:S02]  /*06e0*/  IADD3.X R22, P3, PT, R29, R22, RZ, P3, !PT ;  /* 0x000000161d167210 */ /* 0x000fe40001f7e4ff */
[----:B------:R-:W-:Y:S02]  /*06f0*/  SEL R20, RZ, 0x1, !P6 ;  /* 0x00000001ff147807 */ /* 0x000fe40007000000 */
[----:B------:R-:W-:Y:S02]  /*0700*/  ISETP.NE.AND P6, PT, R13, RZ, PT ;  /* 0x000000ff0d00720c */ /* 0x000fe40003fc5270 */
[----:B------:R-:W-:-:S03]  /*0710*/  IADD3.X R31, P5, PT, R37, R31, RZ, P5, !PT ;  /* 0x0000001f251f7210 */ /* 0x000fc60002fbe4ff */
[----:B------:R-:W-:-:S04]  /*0720*/  IMAD.WIDE.U32.X R14, P6, R3, R16, R14, P6 ;  /* 0x00000010030e7225 */ /* 0x000fc800030c040e */
[----:B------:R-:W-:Y:S01]  /*0730*/  IMAD.WIDE.U32.X R30, P4, R17, R16, R30, P4 ;  /* 0x00000010111e7225 */ /* 0x000fe2000208041e */
[----:B------:R-:W-:-:S03]  /*0740*/  IADD3.X R23, P0, PT, R14, R23, RZ, P0, !PT ;  /* 0x000000170e177210 */ /* 0x000fc6000071e4ff */
[----:B------:R-:W-:Y:S01]  /*0750*/  IMAD.WIDE.U32.X R36, R19, R16, R28, P6 ;  /* 0x0000001013247225 */ /* 0x000fe200030e041c */
[----:B------:R-:W-:Y:S02]  /*0760*/  @!P2 IADD3 R23, P6, PT, -R21, R23, RZ ;  /* 0x000000171517a210 */ /* 0x000fe40007fde1ff */
[----:B------:R-:W-:Y:S02]  /*0770*/  IADD3.X R14, P0, PT, R15, R30, RZ, P0, !PT ;  /* 0x0000001e0f0e7210 */ /* 0x000fe4000071e4ff */
[----:B------:R-:W-:Y:S02]  /*0780*/  IADD3.X R20, PT, PT, R37, RZ, R20, P4, P5 ;  /* 0x000000ff25147210 */ /* 0x000fe400027ea414 */
[----:B------:R-:W-:Y:S02]  /*0790*/  @!P2 IADD3.X R14, P6, PT, ~R9, R14, RZ, P6, !PT ;  /* 0x0000000e090ea210 */ /* 0x000fe400037de5ff */
[----:B------:R-:W-:Y:S02]  /*07a0*/  IADD3.X R31, P0, PT, R36, R31, RZ, P0, !PT ;  /* 0x0000001f241f7210 */ /* 0x000fe4000071e4ff */
[----:B------:R-:W-:-:S02]  /*07b0*/  @!P1 IADD3 R23, P4, PT, -R2, R23, RZ ;  /* 0x0000001702179210 */ /* 0x000fc40007f9e1ff */
[----:B------:R-:W-:Y:S02]  /*07c0*/  @!P2 IADD3.X R31, P6, PT, ~R10, R31, RZ, P6, !PT ;  /* 0x0000001f0a1fa210 */ /* 0x000fe400037de5ff */
[----:B------:R-:W-:Y:S02]  /*07d0*/  IADD3.X R9, PT, PT, R11, R20, RZ, P0, !PT ;  /* 0x000000140b097210 */ /* 0x000fe400007fe4ff */
[----:B------:R-:W-:Y:S02]  /*07e0*/  @!P1 IADD3.X R14, P4, PT, ~R3, R14, RZ, P4, !PT ;  /* 0x0000000e030e9210 */ /* 0x000fe4000279e5ff */
[----:B------:R-:W-:Y:S01]  /*07f0*/  IADD3.X R23, P3, PT, R12, R23, RZ, P3, !PT ;  /* 0x000000170c177210 */ /* 0x000fe20001f7e4ff */
[----:B------:R-:W-:Y:S01]  /*0800*/  @!P2 IMAD.X R9, R9, 0x1, ~R16, P6 ;  /* 0x000000010909a824 */ /* 0x000fe200030e0e10 */
[----:B------:R-:W-:Y:S02]  /*0810*/  @!P1 IADD3.X R31, P4, PT, ~R17, R31, RZ, P4, !PT ;  /* 0x0000001f111f9210 */ /* 0x000fe4000279e5ff */
[----:B------:R-:W-:Y:S01]  /*0820*/  IADD3.X R28, P3, PT, R26, R14, RZ, P3, !PT ;  /* 0x0000000e1a1c7210 */ /* 0x000fe20001f7e4ff */
[----:B------:R-:W-:Y:S01]  /*0830*/  HFMA2 R14, -RZ, RZ, 0, 0 ;  /* 0x00000000ff0e7431 */ /* 0x000fe200000001ff */
[----:B------:R-:W-:-:S02]  /*0840*/  @!P1 IADD3.X R9, PT, PT, ~R19, R9, RZ, P4, !PT ;  /* 0x0000000913099210 */ /* 0x000fc400027fe5ff */
[----:B------:R-:W-:Y:S02]  /*0850*/  IADD3.X R27, P3, PT, R27, R31, RZ, P3, !PT ;  /* 0x0000001f1b1b7210 */ /* 0x000fe40001f7e4ff */
[----:B------:R-:W-:Y:S02]  /*0860*/  SHF.L.U32.HI R19, R23, 0x4, R28 ;  /* 0x0000000417137819 */ /* 0x000fe4000001061c */
[----:B------:R-:W-:Y:S02]  /*0870*/  IADD3.X R12, P3, PT, R6, R9, RZ, P3, !PT ;  /* 0x00000009060c7210 */ /* 0x000fe40001f7e4ff */
[----:B------:R-:W-:Y:S02]  /*0880*/  SHF.L.U32.HI R23, R22, 0x4, R23 ;  /* 0x0000000416177819 */ /* 0x000fe40000010617 */
        /* <DEDUP_REMOVED lines=10> */
[----:B------:R-:W-:-:S03]  /*0930*/  SHF.L.U32.HI R11, R28, 0x4, R27 ;  /* 0x000000041c0b7819 */ /* 0x000fc6000001061b */
[----:B------:R-:W-:-:S04]  /*0940*/  IMAD.WIDE.U32 R20, R26, -0x41e216db, RZ ;  /* 0xbe1de9251a147825 */ /* 0x000fc800078e00ff */
[----:B------:R-:W-:-:S04]  /*0950*/  IMAD.HI.U32 R15, P0, R7, 0x620703a6, R14 ;  /* 0x620703a6070f7827 */ /* 0x000fc8000780000e */
[----:B------:R-:W-:-:S04]  /*0960*/  IMAD.WIDE.U32 R20, P1, R6, 0x620703a6, R20 ;  /* 0x620703a606147825 */ /* 0x000fc80007820014 */
[----:B------:R-:W-:-:S04]  /*0970*/  IMAD.WIDE.U32.X R2, R26, 0x620703a6, RZ, P0 ;  /* 0x620703a61a027825 */ /* 0x000fc800000e04ff */
[----:B------:R-:W-:Y:S02]  /*0980*/  IMAD.X R3, RZ, RZ, R3, P1 ;  /* 0x000000ffff037224 */ /* 0x000fe400008e0603 */
[----:B------:R-:W-:-:S04]  /*0990*/  IMAD.HI.U32 R15, P0, R10, 0x9e880ae, R14 ;  /* 0x09e880ae0a0f7827 */ /* 0x000fc8000780000e */
[----:B------:R-:W-:-:S04]  /*09a0*/  IMAD.WIDE.U32 R20, P1, R7, 0x9e880ae, R20 ;  /* 0x09e880ae07147825 */ /* 0x000fc80007820014 */
[----:B------:R-:W-:-:S04]  /*09b0*/  IMAD.WIDE.U32.X R2, P0, R6, 0x9e880ae, R2, P0 ;  /* 0x09e880ae06027825 */ /* 0x000fc80000000402 */
[----:B------:R-:W-:-:S04]  /*09c0*/  IMAD.WIDE.U32.X R12, R26, 0x9e880ae, RZ, P1 ;  /* 0x09e880ae1a0c7825 */ /* 0x000fc800008e04ff */
[----:B------:R-:W-:Y:S01]  /*09d0*/  IMAD.HI.U32 R15, P1, R9, 0x71448520, R14 ;  /* 0x71448520090f7827 */ /* 0x000fe2000782000e */
[----:B------:R-:W-:-:S03]  /*09e0*/  IADD3.X R13, PT, PT, RZ, R13, RZ, P0, !PT ;  /* 0x0000000dff0d7210 */ /* 0x000fc600007fe4ff */
[----:B------:R-:W-:-:S04]  /*09f0*/  IMAD.WIDE.U32.X R2, P1, R7, 0x71448520, R2, P1 ;  /* 0x7144852007027825 */ /* 0x000fc80000820402 */
[----:B------:R-:W-:-:S04]  /*0a00*/  IMAD.WIDE.U32 R20, P2, R10, 0x71448520, R20 ;  /* 0x714485200a147825 */ /* 0x000fc80007840014 */
[----:B------:R-:W-:-:S04]  /*0a10*/  IMAD.WIDE.U32.X R16, R26, 0x71448520, RZ, P1 ;  /* 0x714485201a107825 */ /* 0x000fc800008e04ff */
[----:B------:R-:W-:-:S04]  /*0a20*/  IMAD.HI.U32 R15, P1, R11, 0x68073014, R14 ;  /* 0x680730140b0f7827 */ /* 0x000fc8000782000e */
[----:B------:R-:W-:-:S04]  /*0a30*/  IMAD.WIDE.U32.X R12, P2, R6, 0x71448520, R12, P2 ;  /* 0x71448520060c7825 */ /* 0x000fc8000104040c */
[----:B------:R-:W-:Y:S01]  /*0a40*/  IMAD.WIDE.U32 R20, P0, R9, 0x68073014, R20 ;  /* 0x6807301409147825 */ /* 0x000fe20007800014 */
[----:B------:R-:W-:-:S03]  /*0a50*/  IADD3.X R17, PT, PT, RZ, R17, RZ, P2, !PT ;  /* 0x00000011ff117210 */ /* 0x000fc600017fe4ff */
[----:B------:R-:W-:-:S04]  /*0a60*/  IMAD.WIDE.U32.X R2, P1, R10, 0x68073014, R2, P1 ;  /* 0x680730140a027825 */ /* 0x000fc80000820402 */
[----:B------:R-:W-:-:S04]  /*0a70*/  IMAD.HI.U32 R15, P5, R19, -0x54f8b5a8, R14 ;  /* 0xab074a58130f7827 */ /* 0x000fc800078a000e */
[----:B------:R-:W-:-:S04]  /*0a80*/  IMAD.WIDE.U32.X R12, P0, R7, 0x68073014, R12, P0 ;  /* 0x68073014070c7825 */ /* 0x000fc8000000040c */
[----:B------:R-:W-:-:S04]  /*0a90*/  IMAD.WIDE.U32 R20, P4, R11, -0x54f8b5a8, R20 ;  /* 0xab074a580b147825 */ /* 0x000fc80007880014 */
[----:B------:R-:W-:-:S04]  /*0aa0*/  IMAD.WIDE.U32.X R2, P5, R9, -0x54f8b5a8, R2, P5 ;  /* 0xab074a5809027825 */ /* 0x000fc800028a0402 */
[----:B------:R-:W-:-:S04]  /*0ab0*/  IMAD.HI.U32 R27, P2, R23, 0x623a04a7, R14 ;  /* 0x623a04a7171b7827 */ /* 0x000fc8000784000e */
[----:B------:R-:W-:-:S04]  /*0ac0*/  IMAD.WIDE.U32.X R14, R26, 0x68073014, RZ, P0 ;  /* 0x680730141a0e7825 */ /* 0x000fc800000e04ff */
[----:B------:R-:W-:-:S04]  /*0ad0*/  IMAD.WIDE.U32.X R16, P0, R6, 0x68073014, R16, P1 ;  /* 0x6807301406107825 */ /* 0x000fc80000800410 */
[----:B------:R-:W-:Y:S01]  /*0ae0*/  IMAD.WIDE.U32 R20, P6, R19, 0x623a04a7, R20 ;  /* 0x623a04a713147825 */ /* 0x000fe200078c0014 */
[----:B------:R-:W-:-:S03]  /*0af0*/  IADD3.X R15, PT, PT, RZ, R15, RZ, P0, !PT ;  /* 0x0000000fff0f7210 */ /* 0x000fc600007fe4ff */
[----:B------:R-:W-:-:S04]  /*0b00*/  IMAD.WIDE.U32.X R2, P2, R11, 0x623a04a7, R2, P2 ;  /* 0x623a04a70b027825 */ /* 0x000fc80001040402 */
[----:B------:R-:W-:-:S04]  /*0b10*/  IMAD.WIDE.U32.X R12, P4, R10, -0x54f8b5a8, R12, P4 ;  /* 0xab074a580a0c7825 */ /* 0x000fc8000208040c */
[----:B------:R-:W-:-:S04]  /*0b20*/  IMAD.WIDE.U32.X R16, P5, R7, -0x54f8b5a8, R16, P5 ;  /* 0xab074a5807107825 */ /* 0x000fc800028a0410 */
[----:B------:R-:W-:-:S04]  /*0b30*/  IMAD.WIDE.U32 R20, P3, R23, 0x54a47462, R20 ;  /* 0x54a4746217147825 */ /* 0x000fc80007860014 */
[----:B------:R-:W-:Y:S01]  /*0b40*/  IMAD.WIDE.U32 R28, P0, R19, 0x54a47462, R2 ;  /* 0x54a47462131c7825 */ /* 0x000fe20007800002 */
[----:B------:R-:W-:-:S03]  /*0b50*/  IADD3 RZ, P1, PT, R27, R20, RZ ;  /* 0x000000141bff7210 */ /* 0x000fc60007f3e0ff */
[----:B------:R-:W-:-:S04]  /*0b60*/  IMAD.WIDE.U32.X R14, P4, R6, -0x54f8b5a8, R14, P4 ;  /* 0xab074a58060e7825 */ /* 0x000fc8000208040e */
[----:B------:R-:W-:-:S04]  /*0b70*/  IMAD.WIDE.U32.X R2, P6, R9, 0x623a04a7, R12, P6 ;  /* 0x623a04a709027825 */ /* 0x000fc800030c040c */
[----:B------:R-:W-:-:S04]  /*0b80*/  IMAD.WIDE.U32.X R12, R26, -0x54f8b5a8, RZ, P5 ;  /* 0xab074a581a0c7825 */ /* 0x000fc800028e04ff */
[----:B------:R-:W-:-:S04]  /*0b90*/  IMAD.WIDE.U32.X R16, P2, R10, 0x623a04a7, R16, P2 ;  /* 0x623a04a70a107825 */ /* 0x000fc80001040410 */
[----:B------:R-:W-:Y:S02]  /*0ba0*/  IMAD.X R13, RZ, RZ, R13, P4 ;  /* 0x000000ffff0d7224 */ /* 0x000fe400020e060d */
[----:B------:R-:W-:-:S04]  /*0bb0*/  IMAD.WIDE.U32.X R14, P6, R7, 0x623a04a7, R14, P6 ;  /* 0x623a04a7070e7825 */ /* 0x000fc800030c040e */
[----:B------:R-:W-:Y:S01]  /*0bc0*/  IMAD.WIDE.U32.X R30, P3, R11, 0x54a47462, R2, P3 ;  /* 0x54a474620b1e7825 */ /* 0x000fe20001860402 */
[----:B------:R-:W-:-:S03]  /*0bd0*/  IADD3.X R3, P1, PT, R28, R21, RZ, P1, !PT ;  /* 0x000000151c037210 */ /* 0x000fc60000f3e4ff */
[----:B------:R-:W-:-:S04]  /*0be0*/  IMAD.WIDE.U32.X R20, R26, 0x623a04a7, RZ, P6 ;  /* 0x623a04a71a147825 */ /* 0x000fc800030e04ff */
[----:B------:R-:W-:-:S04]  /*0bf0*/  IMAD.WIDE.U32.X R12, P2, R6, 0x623a04a7, R12, P2 ;  /* 0x623a04a7060c7825 */ /* 0x000fc8000104040c */
[----:B------:R-:W-:Y:S01]  /*0c00*/  IMAD.WIDE.U32.X R16, P0, R9, 0x54a47462, R16, P0 ;  /* 0x54a4746209107825 */ /* 0x000fe20000000410 */
[----:B------:R-:W-:Y:S02]  /*0c10*/  IADD3.X R9, P1, PT, R29, R30, RZ, P1, !PT ;  /* 0x0000001e1d097210 */ /* 0x000fe40000f3e4ff */
[----:B------:R-:W-:Y:S01]  /*0c20*/  IADD3.X R21, PT, PT, RZ, R21, RZ, P2, !PT ;  /* 0x00000015ff157210 */ /* 0x000fe200017fe4ff */
[----:B------:R-:W-:Y:S01]  /*0c30*/  IMAD.WIDE.U32.X R28, P3, R10, 0x54a47462, R14, P3 ;  /* 0x54a474620a1c7825 */ /* 0x000fe2000186040e */
[----:B------:R-:W-:Y:S02]  /*0c40*/  IADD3.X R2, P1, PT, R16, R31, RZ, P1, !PT ;  /* 0x0000001f10027210 */ /* 0x000fe40000f3e4ff */
[----:B------:R-:W-:Y:S01]  /*0c50*/  MOV R16, RZ ;  /* 0x000000ff00107202 */ /* 0x000fe20000000f00 */
[----:B------:R-:W-:Y:S01]  /*0c60*/  IMAD.WIDE.U32.X R14, P0, R7, 0x54a47462, R12, P0 ;  /* 0x54a47462070e7825 */ /* 0x000fe2000000040c */
[----:B------:R-:W-:-:S03]  /*0c70*/  IADD3.X R11, P1, PT, R17, R28, RZ, P1, !PT ;  /* 0x0000001c110b7210 */ /* 0x000fc60000f3e4ff */
[----:B------:R-:W-:Y:S01]  /*0c80*/  IMAD.WIDE.U32.X R12, P4, R6, 0x54a47462, R20, P3 ;  /* 0x54a47462060c7825 */ /* 0x000fe20001880414 */
[----:B------:R-:W-:-:S03]  /*0c90*/  IADD3.X R10, P1, PT, R14, R29, RZ, P1, !PT ;  /* 0x0000001d0e0a7210 */ /* 0x000fc60000f3e4ff */
[----:B------:R-:W-:Y:S01]  /*0ca0*/  IMAD.WIDE.U32 R6, R9, -0xfffffff, RZ ;  /* 0xf000000109067825 */ /* 0x000fe200078e00ff */
[----:B------:R-:W-:-:S03]  /*0cb0*/  IADD3.X R19, P1, PT, R15, R12, RZ, P1, !PT ;  /* 0x0000000c0f137210 */ /* 0x000fc60000f3e4ff */
[----:B------:R-:W-:-:S04]  /*0cc0*/  IMAD.WIDE.U32.X R26, R26, 0x54a47462, RZ, P0 ;  /* 0x54a474621a1a7825 */ /* 0x000fc800000e04ff */
[----:B------:R-:W-:Y:S01]  /*0cd0*/  IMAD.WIDE.U32 R28, P0, R3, 0x43e1f593, R6 ;  /* 0x43e1f593031c7825 */ /* 0x000fe20007800006 */
[----:B------:R-:W-:-:S03]  /*0ce0*/  IADD3.X R23, P6, PT, R26, R13, RZ, P1, !PT ;  /* 0x0000000d1a177210 */ /* 0x000fc60000fde4ff */
[----:B------:R-:W-:Y:S01]  /*0cf0*/  IMAD.WIDE.U32 R6, R2, -0xfffffff, RZ ;  /* 0xf000000102067825 */ /* 0x000fe200078e00ff */
[----:B------:R-:W-:Y:S02]  /*0d00*/  MOV R17, R28 ;  /* 0x0000001c00117202 */ /* 0x000fe40000000f00 */
[----:B------:R-:W-:Y:S01]  /*0d10*/  IADD3.X R26, PT, PT, RZ, RZ, R27, P6, P4 ;  /* 0x000000ffff1a7210 */ /* 0x000fe200037e841b */
[----:B------:R-:W-:-:S04]  /*0d20*/  IMAD.WIDE.U32 R14, R11, -0xfffffff, RZ ;  /* 0xf00000010b0e7825 */ /* 0x000fc800078e00ff */
[----:B------:R-:W-:-:S04]  /*0d30*/  IMAD.WIDE.U32 R12, R10, -0xfffffff, RZ ;  /* 0xf00000010a0c7825 */ /* 0x000fc800078e00ff */
[----:B------:R-:W-:-:S04]  /*0d40*/  IMAD.HI.U32 R31, P2, R3, -0xfffffff, R16 ;  /* 0xf0000001031f7827 */ /* 0x000fc80007840010 */
[----:B------:R-:W-:-:S04]  /*0d50*/  IMAD.WIDE.U32 R6, P1, R9, 0x43e1f593, R6 ;  /* 0x43e1f59309067825 */ /* 0x000fc80007820006 */
[----:B------:R-:W-:-:S04]  /*0d60*/  IMAD.WIDE.U32 R16, R19, -0xfffffff, RZ ;  /* 0xf000000113107825 */ /* 0x000fc800078e00ff */
[----:B------:R-:W-:-:S04]  /*0d70*/  IMAD.WIDE.U32 R20, R23, -0xfffffff, RZ ;  /* 0xf000000117147825 */ /* 0x000fc800078e00ff */
[----:B------:R-:W-:-:S04]  /*0d80*/  IMAD.WIDE.U32.X R14, P0, R2, 0x43e1f593, R14, P0 ;  /* 0x43e1f593020e7825 */ /* 0x000fc8000000040e */
[----:B------:R-:W-:-:S04]  /*0d90*/  IMAD.WIDE.U32.X R12, P3, R11, 0x43e1f593, R12, P1 ;  /* 0x43e1f5930b0c7825 */ /* 0x000fc8000086040c */
[----:B------:R-:W-:-:S04]  /*0da0*/  IMAD.WIDE.U32 R6, P5, R3, 0x79b97091, R6 ;  /* 0x79b9709103067825 */ /* 0x000fc800078a0006 */
[----:B------:R-:W-:Y:S01]  /*0db0*/  IMAD.WIDE.U32.X R16, P0, R10, 0x43e1f593, R16, P0 ;  /* 0x43e1f5930a107825 */ /* 0x000fe20000000410 */
[----:B------:R-:W-:-:S03]  /*0dc0*/  IADD3.X R29, P2, PT, R29, R6, RZ, P2, !PT ;  /* 0x000000061d1d7210 */ /* 0x000fc6000175e4ff */
[----:B------:R-:W-:-:S04]  /*0dd0*/  IMAD.WIDE.U32.X R20, R19, 0x43e1f593, R20, P3 ;  /* 0x43e1f59313147825 */ /* 0x000fc800018e0414 */
[----:B------:R-:W-:-:S04]  /*0de0*/  IMAD.WIDE.U32 R14, P3, R9, 0x79b97091, R14 ;  /* 0x79b97091090e7825 */ /* 0x000fc8000786000e */
[----:B------:R-:W-:-:S04]  /*0df0*/  IMAD.WIDE.U32.X R12, P5, R2, 0x79b97091, R12, P5 ;  /* 0x79b97091020c7825 */ /* 0x000fc800028a040c */
[----:B------:R-:W-:-:S04]  /*0e00*/  IMAD.WIDE.U32.X R16, P3, R11, 0x79b97091, R16, P3 ;  /* 0x79b970910b107825 */ /* 0x000fc80001860410 */
[----:B------:R-:W-:Y:S02]  /*0e10*/  IMAD R33, R3, -0xfffffff, RZ ;  /* 0xf000000103217824 */ /* 0x000fe400078e02ff */
[----:B------:R-:W-:-:S03]  /*0e20*/  IMAD.WIDE.U32.X R20, R10, 0x79b97091, R20, P5 ;  /* 0x79b970910a147825 */ /* 0x000fc600028e0414 */
[----:B------:R-:W-:Y:S01]  /*0e30*/  IADD3 RZ, P1, PT, -R33, R4, RZ ;  /* 0x0000000421ff7210 */ /* 0x000fe20007f3e1ff */
[----:B------:R-:W-:-:S03]  /*0e40*/  IMAD.WIDE.U32 R14, P4, R3, 0x2833e848, R14 ;  /* 0x2833e848030e7825 */ /* 0x000fc6000788000e */
[----:B------:R-:W-:Y:S01]  /*0e50*/  IADD3.X R5, P1, PT, R5, ~R31, RZ, P1, !PT ;  /* 0x8000001f05057210 */ /* 0x000fe20000f3e4ff */
[----:B------:R-:W-:Y:S01]  /*0e60*/  IMAD R26, R26, -0xfffffff, RZ ;  /* 0xf00000011a1a7824 */ /* 0x000fe200078e02ff */
[----:B------:R-:W-:Y:S01]  /*0e70*/  IADD3.X R7, P2, PT, R7, R14, RZ, P2, !PT ;  /* 0x0000000e07077210 */ /* 0x000fe2000175e4ff */
[----:B------:R-:W-:Y:S01]  /*0e80*/  IMAD.WIDE.U32 R12, P5, R9, 0x2833e848, R12 ;  /* 0x2833e848090c7825 */ /* 0x000fe200078a000c */
[----:B------:R-:W-:-:S03]  /*0e90*/  IADD3.X R6, P1, PT, R24, ~R29, RZ, P1, !PT ;  /* 0x8000001d18067210 */ /* 0x000fc60000f3e4ff */
[----:B------:R-:W-:Y:S01]  /*0ea0*/  IMAD.WIDE.U32.X R16, P4, R2, 0x2833e848, R16, P4 ;  /* 0x2833e84802107825 */ /* 0x000fe20002080410 */
[----:B------:R-:W-:-:S03]  /*0eb0*/  IADD3.X R7, P1, PT, R25, ~R7, RZ, P1, !PT ;  /* 0x8000000719077210 */ /* 0x000fc60000f3e4ff */
[----:B------:R-:W-:Y:S02]  /*0ec0*/  IMAD.X R26, R23, 0x43e1f593, R26, P0 ;  /* 0x43e1f593171a7824 */ /* 0x000fe400000e061a */
[----:B------:R-:W-:-:S04]  /*0ed0*/  IMAD.WIDE.U32.X R20, R11, 0x2833e848, R20, P5 ;  /* 0x2833e8480b147825 */ /* 0x000fc800028e0414 */
[----:B------:R-:W-:-:S04]  /*0ee0*/  IMAD.WIDE.U32 R12, P0, R3, -0x7e7ea7a3, R12 ;  /* 0x8181585d030c7825 */ /* 0x000fc8000780000c */
[----:B------:R-:W-:Y:S01]  /*0ef0*/  IMAD R4, R3, 0xfffffff, R4 ;  /* 0x0fffffff03047824 */ /* 0x000fe200078e0204 */
[----:B------:R-:W-:Y:S01]  /*0f00*/  IADD3.X R15, P2, PT, R15, R12, RZ, P2, !PT ;  /* 0x0000000c0f0f7210 */ /* 0x000fe2000175e4ff */
[----:B------:R-:W-:Y:S02]  /*0f10*/  IMAD.X R19, R19, 0x79b97091, R26, P3 ;  /* 0x79b9709113137824 */ /* 0x000fe400018e061a */
[----:B------:R-:W-:Y:S01]  /*0f20*/  IMAD.WIDE.U32 R16, P5, R9, -0x7e7ea7a3, R16 ;  /* 0x8181585d09107825 */ /* 0x000fe200078a0010 */
[----:B------:R-:W-:-:S03]  /*0f30*/  IADD3.X R8, P1, PT, R8, ~R15, RZ, P1, !PT ;  /* 0x8000000f08087210 */ /* 0x000fc60000f3e4ff */
[----:B------:R-:W-:Y:S01]  /*0f40*/  IMAD.WIDE.U32.X R20, R2, -0x7e7ea7a3, R20, P0 ;  /* 0x8181585d02147825 */ /* 0x000fe200000e0414 */
[----:B------:R-:W-:-:S03]  /*0f50*/  IADD3 R14, P0, PT, R4, 0xfffffff, RZ ;  /* 0x0fffffff040e7810 */ /* 0x000fc60007f1e0ff */
[----:B------:R-:W-:Y:S01]  /*0f60*/  IMAD.X R10, R10, 0x2833e848, R19, P4 ;  /* 0x2833e8480a0a7824 */ /* 0x000fe200020e0613 */
[----:B------:R-:W-:Y:S01]  /*0f70*/  IADD3.X R12, P0, PT, R5, -0x43e1f594, RZ, P0, !PT ;  /* 0xbc1e0a6c050c7810 */ /* 0x000fe2000071e4ff */
[----:B------:R-:W-:-:S04]  /*0f80*/  IMAD.WIDE.U32 R16, P3, R3, -0x47afba4a, R16 ;  /* 0xb85045b603107825 */ /* 0x000fc80007860010 */
[----:B------:R-:W-:Y:S01]  /*0f90*/  IMAD.WIDE.U32 R20, R9, -0x47afba4a, R20 ;  /* 0xb85045b609147825 */ /* 0x000fe200078e0014 */
[----:B------:R-:W-:Y:S02]  /*0fa0*/  IADD3.X R15, P2, PT, R13, R16, RZ, P2, !PT ;  /* 0x000000100d0f7210 */ /* 0x000fe4000175e4ff */
[----:B------:R-:W-:Y:S01]  /*0fb0*/  IADD3.X R13, P0, PT, R6, -0x79b97092, RZ, P0, !PT ;  /* 0x86468f6e060d7810 */ /* 0x000fe2000071e4ff */
[----:B------:R-:W-:Y:S02]  /*0fc0*/  IMAD.X R11, R11, -0x7e7ea7a3, R10, P5 ;  /* 0x8181585d0b0b7824 */ /* 0x000fe400028e060a */
[----:B------:R-:W-:-:S04]  /*0fd0*/  IMAD.WIDE.U32 R20, R3, -0x1ece5fd7, R20 ;  /* 0xe131a02903147825 */ /* 0x000fc800078e0014 */
[----:B------:R-:W-:Y:S01]  /*0fe0*/  IMAD.X R10, R2, -0x47afba4a, R11, P3 ;  /* 0xb85045b6020a7824 */ /* 0x000fe200018e060b */
[----:B------:R-:W-:Y:S02]  /*0ff0*/  IADD3.X R2, P0, PT, R7, -0x2833e849, RZ, P0, !PT ;  /* 0xd7cc17b707027810 */ /* 0x000fe4000071e4ff */
[----:B------:R-:W-:Y:S01]  /*1000*/  IADD3.X R16, P2, PT, R17, R20, RZ, P2, !PT ;  /* 0x0000001411107210 */ /* 0x000fe2000175e4ff */
[----:B------:R-:W-:Y:S01]  /*1010*/  IMAD R10, R9, -0x1ece5fd7, R10 ;  /* 0xe131a029090a7824 */ /* 0x000fe200078e020a */
[----:B------:R-:W-:Y:S02]  /*1020*/  IADD3.X R9, P1, PT, R18, ~R15, RZ, P1, !PT ;  /* 0x8000000f12097210 */ /* 0x000fe40000f3e4ff */
[----:B------:R-:W-:Y:S01]  /*1030*/  IADD3.X R15, P0, PT, R8, 0x7e7ea7a2, RZ, P0, !PT ;  /* 0x7e7ea7a2080f7810 */ /* 0x000fe2000071e4ff */
[----:B------:R-:W-:Y:S01]  /*1040*/  IMAD R3, R3, 0x30644e72, R10 ;  /* 0x30644e7203037824 */ /* 0x000fe200078e020a */
[----:B------:R-:W-:Y:S02]  /*1050*/  IADD3.X R10, P1, PT, R35, ~R16, RZ, P1, !PT ;  /* 0x80000010230a7210 */ /* 0x000fe40000f3e4ff */
[----:B------:R-:W-:Y:S01]  /*1060*/  IADD3.X R17, P0, PT, R9, 0x47afba49, RZ, P0, !PT ;  /* 0x47afba4909117810 */ /* 0x000fe2000071e4ff */
[----:B------:R-:W-:-:S03]  /*1070*/  IMAD.X R3, R3, 0x1, R21, P2 ;  /* 0x0000000103037824 */ /* 0x000fc600010e0615 */
[----:B------:R-:W-:Y:S02]  /*1080*/  IADD3.X R16, P0, PT, R10, 0x1ece5fd6, RZ, P0, !PT ;  /* 0x1ece5fd60a107810 */ /* 0x000fe4000071e4ff */
[----:B------:R-:W-:-:S04]  /*1090*/  IADD3.X R11, PT, PT, R22, ~R3, RZ, P1, !PT ;  /* 0x80000003160b7210 */ /* 0x000fc80000ffe4ff */
[----:B------:R-:W-:-:S13]  /*10a0*/  IADD3.X R3, P0, PT, R11, -0x30644e73, RZ, P0, !PT ;  /* 0xcf9bb18d0b037810 */ /* 0x000fda000071e4ff */
[----:B------:R-:W-:Y:S05]  /*10b0*/  @!P0 BRA `(.L_x_7) ;  /* 0x0000000000648947 */ /* 0x000fea0003800000 */
[----:B------:R-:W-:Y:S01]  /*10c0*/  IADD3 RZ, P0, PT, R14, 0xfffffff, RZ ;  /* 0x0fffffff0eff7810 */ /* 0x000fe20007f1e0ff */
[----:B------:R-:W-:Y:S01]  /*10d0*/  IMAD.MOV.U32 R7, RZ, RZ, R2 ;  /* 0x000000ffff077224 */ /* 0x000fe200078e0002 */
[----:B------:R-:W-:Y:S02]  /*10e0*/  MOV R5, R12 ;  /* 0x0000000c00057202 */ /* 0x000fe40000000f00 */
[----:B------:R-:W-:Y:S02]  /*10f0*/  IADD3.X R9, P0, PT, R12, -0x43e1f594, RZ, P0, !PT ;  /* 0xbc1e0a6c0c097810 */ /* 0x000fe4000071e4ff */
[----:B------:R-:W-:Y:S02]  /*1100*/  MOV R6, R13 ;  /* 0x0000000d00067202 */ /* 0x000fe40000000f00 */
[----:B------:R-:W-:Y:S02]  /*1110*/  IADD3.X R10, P0, PT, R13, -0x79b97092, RZ, P0, !PT ;  /* 0x86468f6e0d0a7810 */ /* 0x000fe4000071e4ff */
[----:B------:R-:W-:-:S02]  /*1120*/  MOV R8, R15 ;  /* 0x0000000f00087202 */ /* 0x000fc40000000f00 */
[----:B------:R-:W-:Y:S02]  /*1130*/  IADD3.X R11, P0, PT, R2, -0x2833e849, RZ, P0, !PT ;  /* 0xd7cc17b7020b7810 */ /* 0x000fe4000071e4ff */
[----:B------:R-:W-:Y:S01]  /*1140*/  IADD3 R2, PT, PT, R4, 0x1ffffffe, RZ ;  /* 0x1ffffffe04027810 */ /* 0x000fe20007ffe0ff */
[----:B------:R-:W-:Y:S01]  /*1150*/  IMAD.MOV.U32 R4, RZ, RZ, R14 ;  /* 0x000000ffff047224 */ /* 0x000fe200078e000e */
[----:B------:R-:W-:-:S04]  /*1160*/  IADD3.X R18, P0, PT, R15, 0x7e7ea7a2, RZ, P0, !PT ;  /* 0x7e7ea7a20f127810 */ /* 0x000fc8000071e4ff */
[----:B------:R-:W-:-:S04]  /*1170*/  IADD3.X R19, P0, PT, R17, 0x47afba49, RZ, P0, !PT ;  /* 0x47afba4911137810 */ /* 0x000fc8000071e4ff */
[----:B------:R-:W-:-:S04]  /*1180*/  IADD3.X R20, P0, PT, R16, 0x1ece5fd6, RZ, P0, !PT ;  /* 0x1ece5fd610147810 */ /* 0x000fc8000071e4ff */
[----:B------:R-:W-:-:S13]  /*1190*/  IADD3.X R21, P0, PT, R3, -0x30644e73, RZ, P0, !PT ;  /* 0xcf9bb18d03157810 */ /* 0x000fda000071e4ff */
[----:B------:R-:W-:Y:S01]  /*11a0*/  @P0 MOV R5, R9 ;  /* 0x0000000900050202 */ /* 0x000fe20000000f00 */
[----:B------:R-:W-:Y:S01]  /*11b0*/  @P0 IMAD.MOV.U32 R8, RZ, RZ, R18 ;  /* 0x000000ffff080224 */ /* 0x000fe200078e0012 */
        /* <DEDUP_REMOVED lines=8> */
[----:B------:R-:W-:-:S07]  /*1240*/  @P0 MOV R4, R2 ;  /* 0x0000000200040202 */ /* 0x000fce0000000f00 */
.L_x_7:
[----:B------:R-:W-:Y:S05]  /*1250*/  BSYNC.RECONVERGENT B0 ;  /* 0x0000000000007941 */ /* 0x000fea0003800200 */
.L_x_6:
[----:B------:R-:W0:Y:S01]  /*1260*/  LDCU.64 UR6, c[0x0][0x390] ;  /* 0x00007200ff0677ac */ /* 0x000e220008000a00 */
[----:B------:R-:W-:Y:S02]  /*1270*/  SHF.R.S32.HI R3, RZ, 0x1f, R0 ;  /* 0x0000001fff037819 */ /* 0x000fe40000011400 */
[----:B0-----:R-:W-:-:S04]  /*1280*/  LEA R2, P0, R0, UR6, 0x5 ;  /* 0x0000000600027c11 */ /* 0x001fc8000f8028ff */
[----:B------:R-:W-:-:S05]  /*1290*/  LEA.HI.X R3, R0, UR7, R3, 0x5, P0 ;  /* 0x0000000700037c11 */ /* 0x000fca00080f2c03 */
[----:B------:R-:W-:Y:S04]  /*12a0*/  STG.E.128 desc[UR4][R2.64], R4 ;  /* 0x0000000402007986 */ /* 0x000fe8000c101d04 */
[----:B------:R-:W-:Y:S01]  /*12b0*/  STG.E.128 desc[UR4][R2.64+0x10], R8 ;  /* 0x0000100802007986 */ /* 0x000fe2000c101d04 */
[----:B------:R-:W-:Y:S05]  /*12c0*/  EXIT ;  /* 0x000000000000794d */ /* 0x000fea0003800000 */
.L_x_8:
        /* <DEDUP_REMOVED lines=11> */
.L_x_10:


//--------------------- .nv.shared.reserved.0     --------------------------
	.section	.nv.shared.reserved.0,"aw",@nobits
	.weak		__nv_reservedSMEM_offset_0_alias
	.size		__nv_reservedSMEM_offset_0_alias, 0, 64
	.other		__nv_reservedSMEM_offset_0_alias,@"STO_CUDA_RESERVED_SHARED STV_DEFAULT"
__nv_reservedSMEM_offset_0_alias:
	.zero		0
	.zero		64


//--------------------- .nv.constant0._Z17multVectorsKernelILi500EEvP6bigintPKS0_S1_m --------------------------
	.section	.nv.constant0._Z17multVectorsKernelILi500EEvP6bigintPKS0_S1_m,"a",@progbits
	.sectionflags	@""
	.align	4
.nv.constant0._Z17multVectorsKernelILi500EEvP6bigintPKS0_S1_m:
	.zero		928


//--------------------- .nv.constant0._Z17multVectorsKernelILi1EEvP6bigintPKS0_S1_m --------------------------
	.section	.nv.constant0._Z17multVectorsKernelILi1EEvP6bigintPKS0_S1_m,"a",@progbits
	.sectionflags	@""
	.align	4
.nv.constant0._Z17multVectorsKernelILi1EEvP6bigintPKS0_S1_m:
	.zero		928


//--------------------- SYMBOLS --------------------------

	.type		.nv.reservedSmem.offset0,@object
	.size		.nv.reservedSmem.offset0,0x4
